	.target	sm_80

	.elftype	@"ET_EXEC"


//--------------------- .note.nv.tkinfo           --------------------------
	.section	.note.nv.tkinfo,"",@"SHT_NOTE"
	.sectionflags	@"SHF_NOTE_NV_TKINFO"
	.tkinfo
        /*0018*/ 	.word	0x00000002
        /*0030*/ 	.string	""
        /*0030*/ 	.string	"ptxas"
        /*0030*/ 	.string	"Cuda compilation tools, release 13.0, V13.0.88"
        /*0030*/ 	.string	"Build cuda_13.0.r13.0/compiler.36424714_0"
        /*0030*/ 	.string	"-v  -suppress-debug-info  -lineinfo  -arch sm_80 "



//--------------------- .note.nv.cuinfo           --------------------------
	.section	.note.nv.cuinfo,"",@"SHT_NOTE"
	.sectionflags	@"SHF_NOTE_NV_CUINFO"
        /*0018*/ 	.short	0x0002
        /*001a*/ 	.short	0x0050
        /*001c*/ 	.short	0x0082
	.zero		2


//--------------------- .nv.info                  --------------------------
	.section	.nv.info,"",@"SHT_CUDA_INFO"
	.align	4


	//----- nvinfo : EIATTR_REGCOUNT
	.align		4
        /*0000*/ 	.byte	0x04, 0x2f
        /*0002*/ 	.short	(.L_1 - .L_0)
	.align		4
.L_0:
        /*0004*/ 	.word	index@(matmul_kernel)
        /*0008*/ 	.word	0x00000020


	//----- nvinfo : EIATTR_FRAME_SIZE
	.align		4
.L_1:
        /*000c*/ 	.byte	0x04, 0x11
        /*000e*/ 	.short	(.L_3 - .L_2)
	.align		4
.L_2:
        /*0010*/ 	.word	index@(matmul_kernel)
        /*0014*/ 	.word	0x00000ab8


	//----- nvinfo : EIATTR_MIN_STACK_SIZE
	.align		4
.L_3:
        /*0018*/ 	.byte	0x04, 0x12
        /*001a*/ 	.short	(.L_5 - .L_4)
	.align		4
.L_4:
        /*001c*/ 	.word	index@(matmul_kernel)
        /*0020*/ 	.word	0x00000ab8
.L_5:


//--------------------- .nv.info.matmul_kernel    --------------------------
	.section	.nv.info.matmul_kernel,"",@"SHT_CUDA_INFO"
	.sectionflags	@""
	.align	4


	//----- nvinfo : EIATTR_CUDA_API_VERSION
	.align		4
        /*0000*/ 	.byte	0x04, 0x37
        /*0002*/ 	.short	(.L_7 - .L_6)
.L_6:
        /*0004*/ 	.word	0x00000082


	//----- nvinfo : EIATTR_SW2861232_WAR
	.align		4
.L_7:
        /*0008*/ 	.byte	0x01, 0x35
	.zero		2


	//----- nvinfo : EIATTR_PARAM_CBANK
	.align		4
        /*000c*/ 	.byte	0x04, 0x0a
        /*000e*/ 	.short	(.L_9 - .L_8)
	.align		4
.L_8:
        /*0010*/ 	.word	index@(.nv.constant0.matmul_kernel)
        /*0014*/ 	.short	0x0160
        /*0016*/ 	.short	0x0050


	//----- nvinfo : EIATTR_CBANK_PARAM_SIZE
	.align		4
.L_9:
        /*0018*/ 	.byte	0x03, 0x19
        /*001a*/ 	.short	0x0050


	//----- nvinfo : EIATTR_KPARAM_INFO
	.align		4
        /*001c*/ 	.byte	0x04, 0x17
        /*001e*/ 	.short	(.L_11 - .L_10)
.L_10:
        /*0020*/ 	.word	0x00000000
        /*0024*/ 	.short	0x000d
        /*0026*/ 	.short	0x0048
        /*0028*/ 	.byte	0x00, 0xf4, 0x21, 0x00


	//----- nvinfo : EIATTR_KPARAM_INFO
	.align		4
.L_11:
        /*002c*/ 	.byte	0x04, 0x17
        /*002e*/ 	.short	(.L_13 - .L_12)
.L_12:
        /*0030*/ 	.word	0x00000000
        /*0034*/ 	.short	0x000c
        /*0036*/ 	.short	0x0040
        /*0038*/ 	.byte	0x00, 0xf4, 0x21, 0x00


	//----- nvinfo : EIATTR_KPARAM_INFO
	.align		4
.L_13:
        /*003c*/ 	.byte	0x04, 0x17
        /*003e*/ 	.short	(.L_15 - .L_14)
.L_14:
        /*0040*/ 	.word	0x00000000
        /*0044*/ 	.short	0x000b
        /*0046*/ 	.short	0x0038
        /*0048*/ 	.byte	0x00, 0xf0, 0x11, 0x00


	//----- nvinfo : EIATTR_KPARAM_INFO
	.align		4
.L_15:
        /*004c*/ 	.byte	0x04, 0x17
        /*004e*/ 	.short	(.L_17 - .L_16)
.L_16:
        /*0050*/ 	.word	0x00000000
        /*0054*/ 	.short	0x000a
        /*0056*/ 	.short	0x0034
        /*0058*/ 	.byte	0x00, 0xf0, 0x11, 0x00


	//----- nvinfo : EIATTR_KPARAM_INFO
	.align		4
.L_17:
        /*005c*/ 	.byte	0x04, 0x17
        /*005e*/ 	.short	(.L_19 - .L_18)
.L_18:
        /*0060*/ 	.word	0x00000000
        /*0064*/ 	.short	0x0009
        /*0066*/ 	.short	0x0030
        /*0068*/ 	.byte	0x00, 0xf0, 0x11, 0x00


	//----- nvinfo : EIATTR_KPARAM_INFO
	.align		4
.L_19:
        /*006c*/ 	.byte	0x04, 0x17
        /*006e*/ 	.short	(.L_21 - .L_20)
.L_20:
        /*0070*/ 	.word	0x00000000
        /*0074*/ 	.short	0x0008
        /*0076*/ 	.short	0x002c
        /*0078*/ 	.byte	0x00, 0xf0, 0x11, 0x00


	//----- nvinfo : EIATTR_KPARAM_INFO
	.align		4
.L_21:
        /*007c*/ 	.byte	0x04, 0x17
        /*007e*/ 	.short	(.L_23 - .L_22)
.L_22:
        /*0080*/ 	.word	0x00000000
        /*0084*/ 	.short	0x0007
        /*0086*/ 	.short	0x0028
        /*0088*/ 	.byte	0x00, 0xf0, 0x11, 0x00


	//----- nvinfo : EIATTR_KPARAM_INFO
	.align		4
.L_23:
        /*008c*/ 	.byte	0x04, 0x17
        /*008e*/ 	.short	(.L_25 - .L_24)
.L_24:
        /*0090*/ 	.word	0x00000000
        /*0094*/ 	.short	0x0006
        /*0096*/ 	.short	0x0024
        /*0098*/ 	.byte	0x00, 0xf0, 0x11, 0x00


	//----- nvinfo : EIATTR_KPARAM_INFO
	.align		4
.L_25:
        /*009c*/ 	.byte	0x04, 0x17
        /*009e*/ 	.short	(.L_27 - .L_26)
.L_26:
        /*00a0*/ 	.word	0x00000000
        /*00a4*/ 	.short	0x0005
        /*00a6*/ 	.short	0x0020
        /*00a8*/ 	.byte	0x00, 0xf0, 0x11, 0x00


	//----- nvinfo : EIATTR_KPARAM_INFO
	.align		4
.L_27:
        /*00ac*/ 	.byte	0x04, 0x17
        /*00ae*/ 	.short	(.L_29 - .L_28)
.L_28:
        /*00b0*/ 	.word	0x00000000
        /*00b4*/ 	.short	0x0004
        /*00b6*/ 	.short	0x001c
        /*00b8*/ 	.byte	0x00, 0xf0, 0x11, 0x00


	//----- nvinfo : EIATTR_KPARAM_INFO
	.align		4
.L_29:
        /*00bc*/ 	.byte	0x04, 0x17
        /*00be*/ 	.short	(.L_31 - .L_30)
.L_30:
        /*00c0*/ 	.word	0x00000000
        /*00c4*/ 	.short	0x0003
        /*00c6*/ 	.short	0x0018
        /*00c8*/ 	.byte	0x00, 0xf0, 0x11, 0x00


	//----- nvinfo : EIATTR_KPARAM_INFO
	.align		4
.L_31:
        /*00cc*/ 	.byte	0x04, 0x17
        /*00ce*/ 	.short	(.L_33 - .L_32)
.L_32:
        /*00d0*/ 	.word	0x00000000
        /*00d4*/ 	.short	0x0002
        /*00d6*/ 	.short	0x0010
        /*00d8*/ 	.byte	0x00, 0xf4, 0x21, 0x00


	//----- nvinfo : EIATTR_KPARAM_INFO
	.align		4
.L_33:
        /*00dc*/ 	.byte	0x04, 0x17
        /*00de*/ 	.short	(.L_35 - .L_34)
.L_34:
        /*00e0*/ 	.word	0x00000000
        /*00e4*/ 	.short	0x0001
        /*00e6*/ 	.short	0x0008
        /*00e8*/ 	.byte	0x00, 0xf4, 0x21, 0x00


	//----- nvinfo : EIATTR_KPARAM_INFO
	.align		4
.L_35:
        /*00ec*/ 	.byte	0x04, 0x17
        /*00ee*/ 	.short	(.L_37 - .L_36)
.L_36:
        /*00f0*/ 	.word	0x00000000
        /*00f4*/ 	.short	0x0000
        /*00f6*/ 	.short	0x0000
        /*00f8*/ 	.byte	0x00, 0xf4, 0x21, 0x00


	//----- nvinfo : EIATTR_MAXREG_COUNT
	.align		4
.L_37:
        /*00fc*/ 	.byte	0x03, 0x1b
        /*00fe*/ 	.short	0x00ff


	//----- nvinfo : EIATTR_NUM_BARRIERS
	.align		4
        /*0100*/ 	.byte	0x02, 0x4c
        /*0102*/ 	.byte	0x01
	.zero		1


	//----- nvinfo : EIATTR_ANNOTATIONS
	.align		4
        /*0104*/ 	.byte	0x04, 0x55
        /*0106*/ 	.short	(.L_39 - .L_38)


	//   ....[0]....
.L_38:
        /*0108*/ 	.word	0x00000001
        /*010c*/ 	.byte	0x40, 0x05, 0x00, 0x00, 0x01, 0x00, 0x00, 0x00, 0x50, 0x05, 0x00, 0x00, 0x01, 0x00, 0x00, 0x00
        /* <DEDUP_REMOVED lines=917> */
        /*3a6c*/ 	.byte	0x20, 0xfd, 0x00, 0x00


	//----- nvinfo : EIATTR_MERCURY_ISA_VERSION
	.align		4
.L_39:
        /*3a70*/ 	.byte	0x03, 0x5f
        /*3a72*/ 	.short	0x0000


	//----- nvinfo : EIATTR_EXIT_INSTR_OFFSETS
	.align		4
        /*3a74*/ 	.byte	0x04, 0x1c
        /*3a76*/ 	.short	(.L_41 - .L_40)


	//   ....[0]....
.L_40:
        /*3a78*/ 	.word	0x00010590


	//   ....[1]....
        /*3a7c*/ 	.word	0x000105c0


	//----- nvinfo : EIATTR_REQNTID
	.align		4
.L_41:
        /*3a80*/ 	.byte	0x04, 0x10
        /*3a82*/ 	.short	(.L_43 - .L_42)
.L_42:
        /*3a84*/ 	.word	0x00000100
        /*3a88*/ 	.word	0x00000001
        /*3a8c*/ 	.word	0x00000001
.L_43:


//--------------------- .nv.callgraph             --------------------------
	.section	.nv.callgraph,"",@"SHT_CUDA_CALLGRAPH"
	.align	4
	.sectionentsize	8
	.align		4
        /*0000*/ 	.word	0x00000000
	.align		4
        /*0004*/ 	.word	0xffffffff
	.align		4
        /*0008*/ 	.word	0x00000000
	.align		4
        /*000c*/ 	.word	0xfffffffe
	.align		4
        /*0010*/ 	.word	0x00000000
	.align		4
        /*0014*/ 	.word	0xfffffffd
	.align		4
        /*0018*/ 	.word	0x00000000
	.align		4
        /*001c*/ 	.word	0xfffffffc


//--------------------- .nv.rel.action            --------------------------
	.section	.nv.rel.action,"",@"SHT_CUDA_RELOCINFO"
	.align	8
	.sectionentsize	8
        /*0000*/ 	.byte	0x73, 0x00, 0x00, 0x00, 0x00, 0x00, 0x00, 0x00, 0x00, 0x00, 0x00, 0x11, 0x25, 0x00, 0x05, 0x36


//--------------------- .nv.constant0.matmul_kernel --------------------------
	.section	.nv.constant0.matmul_kernel,"a",@progbits
	.sectionflags	@""
	.align	4
.nv.constant0.matmul_kernel:
	.zero		432


//--------------------- .text.matmul_kernel       --------------------------
	.section	.text.matmul_kernel,"ax",@progbits
	.sectioninfo	@"SHI_REGISTERS=32"
	.align	128
        .global         matmul_kernel
        .type           matmul_kernel,@function
        .size           matmul_kernel,(.L_x_4 - matmul_kernel)
        .other          matmul_kernel,@"STO_CUDA_ENTRY STV_DEFAULT"
matmul_kernel:
.text.matmul_kernel:
[----:B------:R-:W-:-:S03]  /*0000*/  IMAD.MOV.U32 R1, RZ, RZ, c[0x0][0x28] ;  /* 0x00000a00ff017624 */ /* 0x000fc600078e00ff */
[----:B------:R-:W-:Y:S01]  /*0010*/  IMAD.MOV.U32 R0, RZ, RZ, c[0x0][0x17c] ;  /* 0x00005f00ff007624 */ /* 0x000fe200078e00ff */
[----:B------:R-:W0:Y:S01]  /*0020*/  S2R R27, SR_TID.X ;  /* 0x00000000001b7919 */ /* 0x000e220000002100 */
[----:B------:R-:W-:Y:S01]  /*0030*/  IADD3 R1, R1, -0xab8, RZ ;  /* 0xfffff54801017810 */ /* 0x000fe20007ffe0ff */
[----:B------:R-:W-:Y:S01]  /*0040*/  ULDC.64 UR6, c[0x0][0x118] ;  /* 0x0000460000067ab9 */ /* 0x000fe20000000a00 */
[----:B------:R-:W-:Y:S01]  /*0050*/  CS2R R12, SRZ ;  /* 0x00000000000c7805 */ /* 0x000fe2000001ff00 */
[----:B------:R-:W-:-:S04]  /*0060*/  IADD3 R0, R0, 0xf, RZ ;  /* 0x0000000f00007810 */ /* 0x000fc80007ffe0ff */
[----:B------:R-:W-:-:S04]  /*0070*/  SHF.R.S32.HI R3, RZ, 0x1f, R0 ;  /* 0x0000001fff037819 */ /* 0x000fc80000011400 */
[----:B------:R-:W-:-:S04]  /*0080*/  LEA.HI R3, R3, R0, RZ, 0x4 ;  /* 0x0000000003037211 */ /* 0x000fc800078f20ff */
[----:B------:R-:W-:Y:S02]  /*0090*/  SHF.R.S32.HI R0, RZ, 0x4, R3 ;  /* 0x00000004ff007819 */ /* 0x000fe40000011403 */
[----:B------:R-:W1:Y:S03]  /*00a0*/  S2R R3, SR_CTAID.X ;  /* 0x0000000000037919 */ /* 0x000e660000002500 */
[----:B------:R-:W-:Y:S01]  /*00b0*/  IMAD.SHL.U32 R0, R0, 0x8, RZ ;  /* 0x0000000800007824 */ /* 0x000fe200078e00ff */
[----:B0-----:R-:W-:-:S04]  /*00c0*/  LOP3.LUT R28, R27, 0xff, RZ, 0xc0, !PT ;  /* 0x000000ff1b1c7812 */ /* 0x001fc800078ec0ff */
[-C--:B------:R-:W-:Y:S02]  /*00d0*/  IABS R7, R0.reuse ;  /* 0x0000000000077213 */ /* 0x080fe40000000000 */
[----:B------:R-:W-:Y:S02]  /*00e0*/  IABS R10, R0 ;  /* 0x00000000000a7213 */ /* 0x000fe40000000000 */
[----:B------:R-:W0:Y:S01]  /*00f0*/  I2F.RP R2, R7 ;  /* 0x0000000700027306 */ /* 0x000e220000209400 */
[----:B-1----:R-:W-:-:S07]  /*0100*/  IABS R8, R3 ;  /* 0x0000000300087213 */ /* 0x002fce0000000000 */
[----:B0-----:R-:W0:Y:S02]  /*0110*/  MUFU.RCP R2, R2 ;  /* 0x0000000200027308 */ /* 0x001e240000001000 */
[----:B0-----:R-:W-:Y:S01]  /*0120*/  IADD3 R4, R2, 0xffffffe, RZ ;  /* 0x0ffffffe02047810 */ /* 0x001fe20007ffe0ff */
[----:B------:R-:W-:-:S05]  /*0130*/  IMAD.MOV R2, RZ, RZ, -R10 ;  /* 0x000000ffff027224 */ /* 0x000fca00078e0a0a */
[----:B------:R0:W1:Y:S02]  /*0140*/  F2I.FTZ.U32.TRUNC.NTZ R5, R4 ;  /* 0x0000000400057305 */ /* 0x000064000021f000 */
[----:B0-----:R-:W-:Y:S02]  /*0150*/  IMAD.MOV.U32 R4, RZ, RZ, RZ ;  /* 0x000000ffff047224 */ /* 0x001fe400078e00ff */
[----:B-1----:R-:W-:-:S04]  /*0160*/  IMAD.MOV R6, RZ, RZ, -R5 ;  /* 0x000000ffff067224 */ /* 0x002fc800078e0a05 */
[----:B------:R-:W-:Y:S02]  /*0170*/  IMAD R9, R6, R7, RZ ;  /* 0x0000000706097224 */ /* 0x000fe400078e02ff */
[----:B------:R-:W-:Y:S02]  /*0180*/  IMAD.MOV.U32 R6, RZ, RZ, R8 ;  /* 0x000000ffff067224 */ /* 0x000fe400078e0008 */
[----:B------:R-:W-:-:S06]  /*0190*/  IMAD.HI.U32 R5, R5, R9, R4 ;  /* 0x0000000905057227 */ /* 0x000fcc00078e0004 */
[----:B------:R-:W-:-:S04]  /*01a0*/  IMAD.HI.U32 R5, R5, R6, RZ ;  /* 0x0000000605057227 */ /* 0x000fc800078e00ff */
[----:B------:R-:W-:-:S05]  /*01b0*/  IMAD R2, R5, R2, R6 ;  /* 0x0000000205027224 */ /* 0x000fca00078e0206 */
[----:B------:R-:W-:-:S13]  /*01c0*/  ISETP.GT.U32.AND P1, PT, R7, R2, PT ;  /* 0x000000020700720c */ /* 0x000fda0003f24070 */
[----:B------:R-:W-:Y:S01]  /*01d0*/  @!P1 IMAD.IADD R2, R2, 0x1, -R7 ;  /* 0x0000000102029824 */ /* 0x000fe200078e0a07 */
[----:B------:R-:W-:Y:S02]  /*01e0*/  @!P1 IADD3 R5, R5, 0x1, RZ ;  /* 0x0000000105059810 */ /* 0x000fe40007ffe0ff */
[----:B------:R-:W-:Y:S02]  /*01f0*/  ISETP.NE.AND P1, PT, R0, RZ, PT ;  /* 0x000000ff0000720c */ /* 0x000fe40003f25270 */
[----:B------:R-:W-:Y:S02]  /*0200*/  ISETP.GE.U32.AND P0, PT, R2, R7, PT ;  /* 0x000000070200720c */ /* 0x000fe40003f06070 */
[----:B------:R-:W-:-:S04]  /*0210*/  LOP3.LUT R2, R3, R0, RZ, 0x3c, !PT ;  /* 0x0000000003027212 */ /* 0x000fc800078e3cff */
[----:B------:R-:W-:Y:S01]  /*0220*/  ISETP.GE.AND P2, PT, R2, RZ, PT ;  /* 0x000000ff0200720c */ /* 0x000fe20003f46270 */
[----:B------:R-:W-:-:S05]  /*0230*/  IMAD.MOV.U32 R2, RZ, RZ, c[0x0][0x178] ;  /* 0x00005e00ff027624 */ /* 0x000fca00078e00ff */
[----:B------:R-:W-:Y:S02]  /*0240*/  IADD3 R2, R2, 0xff, RZ ;  /* 0x000000ff02027810 */ /* 0x000fe40007ffe0ff */
[----:B------:R-:W-:-:S05]  /*0250*/  @P0 IADD3 R5, R5, 0x1, RZ ;  /* 0x0000000105050810 */ /* 0x000fca0007ffe0ff */
[----:B------:R-:W-:Y:S01]  /*0260*/  IMAD.MOV.U32 R4, RZ, RZ, R5 ;  /* 0x000000ffff047224 */ /* 0x000fe200078e0005 */
[----:B------:R-:W-:-:S03]  /*0270*/  SHF.R.S32.HI R5, RZ, 0x1f, R2 ;  /* 0x0000001fff057819 */ /* 0x000fc60000011402 */
[----:B------:R-:W-:Y:S01]  /*0280*/  @!P2 IMAD.MOV R4, RZ, RZ, -R4 ;  /* 0x000000ffff04a224 */ /* 0x000fe200078e0a04 */
[----:B------:R-:W-:Y:S02]  /*0290*/  @!P1 LOP3.LUT R4, RZ, R0, RZ, 0x33, !PT ;  /* 0x00000000ff049212 */ /* 0x000fe400078e33ff */
[----:B------:R-:W-:-:S03]  /*02a0*/  LEA.HI R5, R5, R2, RZ, 0x8 ;  /* 0x0000000205057211 */ /* 0x000fc600078f40ff */
[----:B------:R-:W-:Y:S02]  /*02b0*/  IMAD.SHL.U32 R2, R4, 0x8, RZ ;  /* 0x0000000804027824 */ /* 0x000fe400078e00ff */
[----:B------:R-:W-:-:S03]  /*02c0*/  IMAD.MOV R4, RZ, RZ, -R4 ;  /* 0x000000ffff047224 */ /* 0x000fc600078e0a04 */
[----:B------:R-:W-:Y:S01]  /*02d0*/  LEA.HI.SX32 R5, R5, -R2, 0x18 ;  /* 0x8000000205057211 */ /* 0x000fe200078fc2ff */
[----:B------:R-:W-:Y:S02]  /*02e0*/  IMAD R11, R0, R4, R3 ;  /* 0x00000004000b7224 */ /* 0x000fe400078e0203 */
[----:B------:R-:W-:Y:S01]  /*02f0*/  IMAD.MOV.U32 R4, RZ, RZ, RZ ;  /* 0x000000ffff047224 */ /* 0x000fe200078e00ff */
[----:B------:R-:W-:-:S04]  /*0300*/  IMNMX R8, R5, 0x8, PT ;  /* 0x0000000805087817 */ /* 0x000fc80003800200 */
[----:B------:R-:W-:-:S04]  /*0310*/  IABS R7, R8 ;  /* 0x0000000800077213 */ /* 0x000fc80000000000 */
[----:B------:R-:W0:Y:S08]  /*0320*/  I2F.RP R6, R7 ;  /* 0x0000000700067306 */ /* 0x000e300000209400 */
[----:B0-----:R-:W0:Y:S02]  /*0330*/  MUFU.RCP R6, R6 ;  /* 0x0000000600067308 */ /* 0x001e240000001000 */
[----:B0-----:R-:W-:-:S06]  /*0340*/  IADD3 R5, R6, 0xffffffe, RZ ;  /* 0x0ffffffe06057810 */ /* 0x001fcc0007ffe0ff */
[----:B------:R-:W0:Y:S02]  /*0350*/  F2I.FTZ.U32.TRUNC.NTZ R5, R5 ;  /* 0x0000000500057305 */ /* 0x000e24000021f000 */
[----:B0-----:R-:W-:-:S04]  /*0360*/  IMAD.MOV R9, RZ, RZ, -R5 ;  /* 0x000000ffff097224 */ /* 0x001fc800078e0a05 */
[----:B------:R-:W-:Y:S01]  /*0370*/  IMAD.MOV.U32 R0, RZ, RZ, R9 ;  /* 0x000000ffff007224 */ /* 0x000fe200078e0009 */
[----:B------:R-:W-:-:S03]  /*0380*/  IABS R9, R11 ;  /* 0x0000000b00097213 */ /* 0x000fc60000000000 */
[----:B------:R-:W-:Y:S01]  /*0390*/  IMAD R3, R0, R7, RZ ;  /* 0x0000000700037224 */ /* 0x000fe200078e02ff */
[----:B------:R-:W-:-:S03]  /*03a0*/  IABS R0, R8 ;  /* 0x0000000800007213 */ /* 0x000fc60000000000 */
[----:B------:R-:W-:-:S04]  /*03b0*/  IMAD.HI.U32 R4, R5, R3, R4 ;  /* 0x0000000305047227 */ /* 0x000fc800078e0004 */
[----:B------:R-:W-:Y:S02]  /*03c0*/  IMAD.MOV R0, RZ, RZ, -R0 ;  /* 0x000000ffff007224 */ /* 0x000fe400078e0a00 */
[----:B------:R-:W-:-:S04]  /*03d0*/  IMAD.HI.U32 R4, R4, R9, RZ ;  /* 0x0000000904047227 */ /* 0x000fc800078e00ff */
[----:B------:R-:W-:-:S05]  /*03e0*/  IMAD R0, R4, R0, R9 ;  /* 0x0000000004007224 */ /* 0x000fca00078e0209 */
[----:B------:R-:W-:-:S13]  /*03f0*/  ISETP.GT.U32.AND P1, PT, R7, R0, PT ;  /* 0x000000000700720c */ /* 0x000fda0003f24070 */
[----:B------:R-:W-:Y:S01]  /*0400*/  @!P1 IMAD.IADD R0, R0, 0x1, -R7 ;  /* 0x0000000100009824 */ /* 0x000fe200078e0a07 */
[----:B------:R-:W-:Y:S02]  /*0410*/  @!P1 IADD3 R4, R4, 0x1, RZ ;  /* 0x0000000104049810 */ /* 0x000fe40007ffe0ff */
[----:B------:R-:W-:Y:S02]  /*0420*/  ISETP.NE.AND P1, PT, R8, RZ, PT ;  /* 0x000000ff0800720c */ /* 0x000fe40003f25270 */
[----:B------:R-:W-:Y:S02]  /*0430*/  ISETP.GE.U32.AND P0, PT, R0, R7, PT ;  /* 0x000000070000720c */ /* 0x000fe40003f06070 */
[----:B------:R-:W-:Y:S01]  /*0440*/  LOP3.LUT R0, R11, R8, RZ, 0x3c, !PT ;  /* 0x000000080b007212 */ /* 0x000fe200078e3cff */
[----:B------:R-:W-:-:S03]  /*0450*/  CS2R R6, SRZ ;  /* 0x0000000000067805 */ /* 0x000fc6000001ff00 */
[----:B------:R-:W-:Y:S01]  /*0460*/  ISETP.GE.AND P2, PT, R0, RZ, PT ;  /* 0x000000ff0000720c */ /* 0x000fe20003f46270 */
[----:B------:R-:W-:-:S05]  /*0470*/  IMAD.MOV.U32 R0, RZ, RZ, c[0x0][0x180] ;  /* 0x00006000ff007624 */ /* 0x000fca00078e00ff */
[----:B------:R-:W-:Y:S02]  /*0480*/  IADD3 R0, R0, 0x7f, RZ ;  /* 0x0000007f00007810 */ /* 0x000fe40007ffe0ff */
[----:B------:R-:W-:Y:S02]  /*0490*/  @P0 IADD3 R4, R4, 0x1, RZ ;  /* 0x0000000104040810 */ /* 0x000fe40007ffe0ff */
[----:B------:R-:W-:-:S03]  /*04a0*/  ISETP.GE.AND P0, PT, R0, 0x80, PT ;  /* 0x000000800000780c */ /* 0x000fc60003f06270 */
[----:B------:R-:W-:Y:S01]  /*04b0*/  @!P2 IMAD.MOV R4, RZ, RZ, -R4 ;  /* 0x000000ffff04a224 */ /* 0x000fe200078e0a04 */
[----:B------:R-:W-:-:S05]  /*04c0*/  @!P1 LOP3.LUT R4, RZ, R8, RZ, 0x33, !PT ;  /* 0x00000008ff049212 */ /* 0x000fca00078e33ff */
[----:B------:R-:W-:Y:S02]  /*04d0*/  IMAD.MOV R3, RZ, RZ, -R4 ;  /* 0x000000ffff037224 */ /* 0x000fe400078e0a04 */
[----:B------:R-:W-:Y:S02]  /*04e0*/  IMAD.SHL.U32 R14, R4, 0x10, RZ ;  /* 0x00000010040e7824 */ /* 0x000fe400078e00ff */
[----:B------:R-:W-:Y:S02]  /*04f0*/  IMAD R3, R8, R3, R11 ;  /* 0x0000000308037224 */ /* 0x000fe400078e020b */
[----:B------:R-:W-:Y:S02]  /*0500*/  CS2R R8, SRZ ;  /* 0x0000000000087805 */ /* 0x000fe4000001ff00 */
[----:B------:R-:W-:Y:S02]  /*0510*/  IMAD.IADD R5, R2, 0x1, R3 ;  /* 0x0000000102057824 */ /* 0x000fe400078e0203 */
[----:B------:R-:W-:-:S02]  /*0520*/  CS2R R2, SRZ ;  /* 0x0000000000027805 */ /* 0x000fc4000001ff00 */
[----:B------:R-:W-:-:S05]  /*0530*/  IMAD R25, R5, 0x100, R28 ;  /* 0x0000010005197824 */ /* 0x000fca00078e021c */
[----:B------:R0:W-:Y:S04]  /*0540*/  STL [R1+0x674], R25 ;  /* 0x0006741901007387 */ /* 0x0001e80000100800 */
[----:B------:R0:W-:Y:S01]  /*0550*/  STL [R1+0x650], R14 ;  /* 0x0006500e01007387 */ /* 0x0001e20000100800 */
[----:B------:R-:W-:Y:S05]  /*0560*/  @!P0 BRA `(.L_x_0) ;  /* 0x0000f7a000008947 */ /* 0x000fea0003800000 */
[----:B------:R-:W-:Y:S01]  /*0570*/  IABS R10, c[0x0][0x17c] ;  /* 0x00005f00000a7a13 */ /* 0x000fe20000000000 */
[----:B------:R-:W-:Y:S01]  /*0580*/  ULDC UR4, c[0x0][0x18c] ;  /* 0x0000630000047ab9 */ /* 0x000fe20000000800 */
[----:B------:R-:W-:Y:S01]  /*0590*/  IABS R6, c[0x0][0x178] ;  /* 0x00005e0000067a13 */ /* 0x000fe20000000000 */
[----:B------:R-:W-:Y:S01]  /*05a0*/  USHF.L.U32 UR4, UR4, 0x7, URZ ;  /* 0x0000000704047899 */ /* 0x000fe2000800063f */
[----:B------:R-:W1:Y:S01]  /*05b0*/  I2F.RP R3, R10 ;  /* 0x0000000a00037306 */ /* 0x000e620000209400 */
[----:B------:R-:W-:-:S02]  /*05c0*/  SHF.R.U32.HI R4, RZ, 0x7, R27 ;  /* 0x00000007ff047819 */ /* 0x000fc4000001161b */
[----:B------:R-:W-:Y:S01]  /*05d0*/  LOP3.LUT R26, R27, 0x7f, RZ, 0xc0, !PT ;  /* 0x0000007f1b1a7812 */ /* 0x000fe200078ec0ff */
[----:B------:R-:W-:Y:S01]  /*05e0*/  USHF.R.S32.HI UR5, URZ, 0x1f, UR4 ;  /* 0x0000001f3f057899 */ /* 0x000fe20008011404 */
[----:B------:R-:W-:Y:S01]  /*05f0*/  SGXT.U32 R4, R4, 0x1 ;  /* 0x000000010404781a */ /* 0x000fe20000000000 */
[----:B------:R-:W-:Y:S01]  /*0600*/  USHF.L.U32 UR8, UR4, 0x1, URZ ;  /* 0x0000000104087899 */ /* 0x000fe2000800063f */
[----:B------:R-:W-:Y:S01]  /*0610*/  SHF.R.S32.HI R8, RZ, 0x7, R27 ;  /* 0x00000007ff087819 */ /* 0x000fe2000001141b */
[----:B------:R-:W2:Y:S01]  /*0620*/  I2F.RP R2, R6 ;  /* 0x0000000600027306 */ /* 0x000ea20000209400 */
[----:B------:R-:W-:Y:S01]  /*0630*/  SHF.R.S32.HI R7, RZ, 0x1f, R0 ;  /* 0x0000001fff077819 */ /* 0x000fe20000011400 */
[----:B------:R-:W-:Y:S01]  /*0640*/  USHF.L.U64.HI UR5, UR4, 0x1, UR5 ;  /* 0x0000000104057899 */ /* 0x000fe20008010205 */
[----:B------:R-:W-:Y:S02]  /*0650*/  IABS R20, R25 ;  /* 0x0000001900147213 */ /* 0x000fe40000000000 */
[----:B------:R-:W-:-:S03]  /*0660*/  LEA.HI R0, R7, R0, RZ, 0x7 ;  /* 0x0000000007007211 */ /* 0x000fc600078f38ff */
[----:B-1----:R-:W1:Y:S01]  /*0670*/  MUFU.RCP R3, R3 ;  /* 0x0000000300037308 */ /* 0x002e620000001000 */
[----:B------:R-:W-:-:S07]  /*0680*/  SHF.R.S32.HI R28, RZ, 0x7, R0 ;  /* 0x00000007ff1c7819 */ /* 0x000fce0000011400 */
[----:B--2---:R-:W2:Y:S01]  /*0690*/  MUFU.RCP R2, R2 ;  /* 0x0000000200027308 */ /* 0x004ea20000001000 */
[----:B-1----:R-:W-:Y:S02]  /*06a0*/  IADD3 R5, R3, 0xffffffe, RZ ;  /* 0x0ffffffe03057810 */ /* 0x002fe40007ffe0ff */
[----:B------:R-:W-:Y:S01]  /*06b0*/  SGXT R3, R8, 0x1 ;  /* 0x000000010803781a */ /* 0x000fe20000000200 */
[----:B------:R-:W-:-:S04]  /*06c0*/  IMAD.SHL.U32 R8, R26, 0x2, RZ ;  /* 0x000000021a087824 */ /* 0x000fc800078e00ff */
[----:B------:R-:W1:Y:S01]  /*06d0*/  F2I.FTZ.U32.TRUNC.NTZ R5, R5 ;  /* 0x0000000500057305 */ /* 0x000e62000021f000 */
[----:B--2---:R-:W-:Y:S02]  /*06e0*/  IADD3 R22, R2, 0xffffffe, RZ ;  /* 0x0ffffffe02167810 */ /* 0x004fe40007ffe0ff */
[----:B------:R-:W-:Y:S01]  /*06f0*/  LOP3.LUT R2, R14, R4, RZ, 0xfc, !PT ;  /* 0x000000040e027212 */ /* 0x000fe200078efcff */
[----:B------:R-:W-:Y:S01]  /*0700*/  IMAD.MOV.U32 R4, RZ, RZ, RZ ;  /* 0x000000ffff047224 */ /* 0x000fe200078e00ff */
[----:B------:R-:W-:-:S03]  /*0710*/  LOP3.LUT R3, R8, 0x110, R3, 0x78, !PT ;  /* 0x0000011008037812 */ /* 0x000fc600078e7803 */
[----:B------:R2:W3:Y:S01]  /*0720*/  F2I.FTZ.U32.TRUNC.NTZ R23, R22 ;  /* 0x0000001600177305 */ /* 0x0004e2000021f000 */
[C---:B------:R-:W-:Y:S02]  /*0730*/  LOP3.LUT R13, R2.reuse, 0xa, RZ, 0xfc, !PT ;  /* 0x0000000a020d7812 */ /* 0x040fe400078efcff */
[C---:B------:R-:W-:Y:S01]  /*0740*/  LOP3.LUT R11, R2.reuse, 0xc, RZ, 0xfc, !PT ;  /* 0x0000000c020b7812 */ /* 0x040fe200078efcff */
[----:B------:R4:W-:Y:S01]  /*0750*/  STL [R1+0x214], R3 ;  /* 0x0002140301007387 */ /* 0x0009e20000100800 */
[C---:B------:R-:W-:Y:S02]  /*0760*/  LOP3.LUT R12, R2.reuse, 0x8, RZ, 0xfc, !PT ;  /* 0x00000008020c7812 */ /* 0x040fe400078efcff */
[C---:B------:R-:W-:Y:S01]  /*0770*/  LOP3.LUT R17, R2.reuse, 0xe, RZ, 0xfc, !PT ;  /* 0x0000000e02117812 */ /* 0x040fe200078efcff */
[----:B-1----:R-:W-:Y:S01]  /*0780*/  IMAD.MOV R21, RZ, RZ, -R5 ;  /* 0x000000ffff157224 */ /* 0x002fe200078e0a05 */
[----:B------:R-:W-:Y:S01]  /*0790*/  IABS R8, R11 ;  /* 0x0000000b00087213 */ /* 0x000fe20000000000 */
[----:B--2---:R-:W-:Y:S01]  /*07a0*/  IMAD.MOV.U32 R22, RZ, RZ, RZ ;  /* 0x000000ffff167224 */ /* 0x004fe200078e00ff */
[----:B------:R-:W-:Y:S01]  /*07b0*/  IABS R9, R17 ;  /* 0x0000001100097213 */ /* 0x000fe20000000000 */
[----:B------:R-:W-:Y:S01]  /*07c0*/  IMAD R21, R21, R10, RZ ;  /* 0x0000000a15157224 */ /* 0x000fe200078e02ff */
[----:B------:R-:W-:-:S02]  /*07d0*/  LOP3.LUT R16, R2, 0x2, RZ, 0xfc, !PT ;  /* 0x0000000202107812 */ /* 0x000fc400078efcff */
[----:B------:R-:W-:Y:S01]  /*07e0*/  ISETP.GE.AND P2, PT, R2, RZ, PT ;  /* 0x000000ff0200720c */ /* 0x000fe20003f46270 */
[----:B------:R-:W-:Y:S01]  /*07f0*/  IMAD.HI.U32 R21, R5, R21, R4 ;  /* 0x0000001505157227 */ /* 0x000fe200078e0004 */
[----:B------:R-:W-:Y:S02]  /*0800*/  IABS R4, R13 ;  /* 0x0000000d00047213 */ /* 0x000fe40000000000 */
[----:B------:R-:W-:Y:S01]  /*0810*/  IABS R5, R12 ;  /* 0x0000000c00057213 */ /* 0x000fe20000000000 */
[----:B---3--:R-:W-:Y:S01]  /*0820*/  IMAD.MOV R19, RZ, RZ, -R23 ;  /* 0x000000ffff137224 */ /* 0x008fe200078e0a17 */
[----:B------:R-:W-:Y:S01]  /*0830*/  IABS R18, R16 ;  /* 0x0000001000127213 */ /* 0x000fe20000000000 */
[----:B------:R-:W-:-:S04]  /*0840*/  IMAD.HI.U32 R15, R21, R4, RZ ;  /* 0x00000004150f7227 */ /* 0x000fc800078e00ff */
[----:B------:R-:W-:Y:S02]  /*0850*/  IMAD R19, R19, R6, RZ ;  /* 0x0000000613137224 */ /* 0x000fe400078e02ff */
[----:B0-----:R-:W-:-:S04]  /*0860*/  IMAD.HI.U32 R14, R21, R8, RZ ;  /* 0x00000008150e7227 */ /* 0x001fc800078e00ff */
[----:B----4-:R-:W-:-:S04]  /*0870*/  IMAD.HI.U32 R3, R21, R5, RZ ;  /* 0x0000000515037227 */ /* 0x010fc800078e00ff */
[----:B------:R-:W-:-:S04]  /*0880*/  IMAD.HI.U32 R7, R21, R9, RZ ;  /* 0x0000000915077227 */ /* 0x000fc800078e00ff */
[----:B------:R-:W-:-:S04]  /*0890*/  IMAD.HI.U32 R22, R23, R19, R22 ;  /* 0x0000001317167227 */ /* 0x000fc800078e0016 */
[----:B------:R-:W-:Y:S02]  /*08a0*/  IMAD.MOV R15, RZ, RZ, -R15 ;  /* 0x000000ffff0f7224 */ /* 0x000fe400078e0a0f */
[----:B------:R-:W-:Y:S01]  /*08b0*/  IMAD.MOV R19, RZ, RZ, -R14 ;  /* 0x000000ffff137224 */ /* 0x000fe200078e0a0e */
[----:B------:R-:W-:Y:S01]  /*08c0*/  LOP3.LUT R14, R2, 0x6, RZ, 0xfc, !PT ;  /* 0x00000006020e7812 */ /* 0x000fe200078efcff */
[----:B------:R-:W-:Y:S02]  /*08d0*/  IMAD.MOV R3, RZ, RZ, -R3 ;  /* 0x000000ffff037224 */ /* 0x000fe400078e0a03 */
[----:B------:R-:W-:Y:S02]  /*08e0*/  IMAD.MOV R7, RZ, RZ, -R7 ;  /* 0x000000ffff077224 */ /* 0x000fe400078e0a07 */
[----:B------:R-:W-:Y:S01]  /*08f0*/  IMAD R4, R10, R15, R4 ;  /* 0x0000000f0a047224 */ /* 0x000fe200078e0204 */
[----:B------:R-:W-:Y:S01]  /*0900*/  LOP3.LUT R15, R2, 0x4, RZ, 0xfc, !PT ;  /* 0x00000004020f7812 */ /* 0x000fe200078efcff */
[C---:B------:R-:W-:Y:S01]  /*0910*/  IMAD R5, R10.reuse, R3, R5 ;  /* 0x000000030a057224 */ /* 0x040fe200078e0205 */
[----:B------:R-:W-:Y:S01]  /*0920*/  IABS R3, R14 ;  /* 0x0000000e00037213 */ /* 0x000fe20000000000 */
[C---:B------:R-:W-:Y:S01]  /*0930*/  IMAD R9, R10.reuse, R7, R9 ;  /* 0x000000070a097224 */ /* 0x040fe200078e0209 */
[----:B------:R-:W-:Y:S01]  /*0940*/  IABS R7, R15 ;  /* 0x0000000f00077213 */ /* 0x000fe20000000000 */
[C---:B------:R-:W-:Y:S01]  /*0950*/  IMAD R8, R10.reuse, R19, R8 ;  /* 0x000000130a087224 */ /* 0x040fe200078e0208 */
[----:B------:R-:W-:Y:S01]  /*0960*/  IABS R19, R2 ;  /* 0x0000000200137213 */ /* 0x000fe20000000000 */
[----:B------:R-:W-:Y:S01]  /*0970*/  IMAD.HI.U32 R24, R21, R3, RZ ;  /* 0x0000000315187227 */ /* 0x000fe200078e00ff */
[----:B------:R-:W-:-:S02]  /*0980*/  ISETP.GT.U32.AND P0, PT, R10, R9, PT ;  /* 0x000000090a00720c */ /* 0x000fc40003f04070 */
[C---:B------:R-:W-:Y:S01]  /*0990*/  ISETP.GT.U32.AND P1, PT, R10.reuse, R8, PT ;  /* 0x000000080a00720c */ /* 0x040fe20003f24070 */
[----:B------:R-:W-:Y:S01]  /*09a0*/  IMAD.MOV.U32 R2, RZ, RZ, R20 ;  /* 0x000000ffff027224 */ /* 0x000fe200078e0014 */
[C---:B------:R-:W-:Y:S01]  /*09b0*/  ISETP.GT.U32.AND P3, PT, R10.reuse, R4, PT ;  /* 0x000000040a00720c */ /* 0x040fe20003f64070 */
[----:B------:R-:W-:Y:S01]  /*09c0*/  IMAD.HI.U32 R23, R21, R7, RZ ;  /* 0x0000000715177227 */ /* 0x000fe200078e00ff */
[----:B------:R-:W-:-:S03]  /*09d0*/  ISETP.GT.U32.AND P5, PT, R10, R5, PT ;  /* 0x000000050a00720c */ /* 0x000fc60003fa4070 */
[----:B------:R-:W-:-:S04]  /*09e0*/  IMAD.HI.U32 R20, R21, R18, RZ ;  /* 0x0000001215147227 */ /* 0x000fc800078e00ff */
[----:B------:R-:W-:Y:S02]  /*09f0*/  IMAD.MOV R24, RZ, RZ, -R24 ;  /* 0x000000ffff187224 */ /* 0x000fe400078e0a18 */
[----:B------:R-:W-:-:S04]  /*0a00*/  IMAD.HI.U32 R21, R21, R19, RZ ;  /* 0x0000001315157227 */ /* 0x000fc800078e00ff */
[----:B------:R-:W-:Y:S02]  /*0a10*/  IMAD.MOV R23, RZ, RZ, -R23 ;  /* 0x000000ffff177224 */ /* 0x000fe400078e0a17 */
[----:B------:R-:W-:Y:S02]  /*0a20*/  IMAD.MOV R20, RZ, RZ, -R20 ;  /* 0x000000ffff147224 */ /* 0x000fe400078e0a14 */
[C---:B------:R-:W-:Y:S02]  /*0a30*/  IMAD R3, R10.reuse, R24, R3 ;  /* 0x000000180a037224 */ /* 0x040fe400078e0203 */
[----:B------:R-:W-:Y:S02]  /*0a40*/  IMAD.MOV R21, RZ, RZ, -R21 ;  /* 0x000000ffff157224 */ /* 0x000fe400078e0a15 */
[C---:B------:R-:W-:Y:S01]  /*0a50*/  IMAD R7, R10.reuse, R23, R7 ;  /* 0x000000170a077224 */ /* 0x040fe200078e0207 */
[C---:B------:R-:W-:Y:S01]  /*0a60*/  ISETP.GT.U32.AND P4, PT, R10.reuse, R3, PT ;  /* 0x000000030a00720c */ /* 0x040fe20003f84070 */
[----:B------:R-:W-:Y:S01]  /*0a70*/  IMAD R18, R10, R20, R18 ;  /* 0x000000140a127224 */ /* 0x000fe200078e0212 */
[----:B------:R-:W-:Y:S01]  /*0a80*/  LOP3.LUT R20, R27, 0x7, RZ, 0xc0, !PT ;  /* 0x000000071b147812 */ /* 0x000fe200078ec0ff */
[----:B------:R-:W-:Y:S01]  /*0a90*/  IMAD.HI.U32 R22, R22, R2, RZ ;  /* 0x0000000216167227 */ /* 0x000fe200078e00ff */
[----:B------:R-:W-:-:S03]  /*0aa0*/  ISETP.GT.U32.AND P6, PT, R10, R7, PT ;  /* 0x000000070a00720c */ /* 0x000fc60003fc4070 */
[--C-:B------:R-:W-:Y:S02]  /*0ab0*/  @!P0 IMAD.IADD R9, R9, 0x1, -R10.reuse ;  /* 0x0000000109098824 */ /* 0x100fe400078e0a0a */
[----:B------:R-:W-:Y:S02]  /*0ac0*/  IMAD R19, R10, R21, R19 ;  /* 0x000000150a137224 */ /* 0x000fe400078e0213 */
[----:B------:R-:W-:Y:S01]  /*0ad0*/  @!P1 IMAD.IADD R8, R8, 0x1, -R10 ;  /* 0x0000000108089824 */ /* 0x000fe200078e0a0a */
[C---:B------:R-:W-:Y:S01]  /*0ae0*/  ISETP.GT.U32.AND P1, PT, R10.reuse, R18, PT ;  /* 0x000000120a00720c */ /* 0x040fe20003f24070 */
[----:B------:R-:W-:Y:S01]  /*0af0*/  IMAD.MOV R21, RZ, RZ, -R22 ;  /* 0x000000ffff157224 */ /* 0x000fe200078e0a16 */
[----:B------:R-:W-:Y:S01]  /*0b00*/  ISETP.GT.U32.AND P0, PT, R10, R9, PT ;  /* 0x000000090a00720c */ /* 0x000fe20003f04070 */
[----:B------:R-:W-:Y:S01]  /*0b10*/  @!P3 IMAD.IADD R4, R4, 0x1, -R10 ;  /* 0x000000010404b824 */ /* 0x000fe200078e0a0a */
[----:B------:R-:W-:Y:S01]  /*0b20*/  ISETP.GT.U32.AND P3, PT, R10, R19, PT ;  /* 0x000000130a00720c */ /* 0x000fe20003f64070 */
[----:B------:R-:W-:-:S02]  /*0b30*/  IMAD R2, R6, R21, R2 ;  /* 0x0000001506027224 */ /* 0x000fc400078e0202 */
[--C-:B------:R-:W-:Y:S02]  /*0b40*/  @!P5 IMAD.IADD R5, R5, 0x1, -R10.reuse ;  /* 0x000000010505d824 */ /* 0x100fe400078e0a0a */
[--C-:B------:R-:W-:Y:S01]  /*0b50*/  @!P4 IMAD.IADD R3, R3, 0x1, -R10.reuse ;  /* 0x000000010303c824 */ /* 0x100fe200078e0a0a */
[----:B------:R-:W-:Y:S01]  /*0b60*/  ISETP.GT.U32.AND P5, PT, R6, R2, PT ;  /* 0x000000020600720c */ /* 0x000fe20003fa4070 */
[--C-:B------:R-:W-:Y:S01]  /*0b70*/  @!P6 IMAD.IADD R7, R7, 0x1, -R10.reuse ;  /* 0x000000010707e824 */ /* 0x100fe200078e0a0a */
[----:B------:R-:W-:Y:S01]  /*0b80*/  ISETP.GT.U32.AND P4, PT, R10, R4, PT ;  /* 0x000000040a00720c */ /* 0x000fe20003f84070 */
[--C-:B------:R-:W-:Y:S01]  /*0b90*/  @!P1 IMAD.IADD R18, R18, 0x1, -R10.reuse ;  /* 0x0000000112129824 */ /* 0x100fe200078e0a0a */
[C---:B------:R-:W-:Y:S01]  /*0ba0*/  ISETP.GT.U32.AND P6, PT, R10.reuse, R8, PT ;  /* 0x000000080a00720c */ /* 0x040fe20003fc4070 */
[--C-:B------:R-:W-:Y:S01]  /*0bb0*/  @!P0 IMAD.IADD R9, R9, 0x1, -R10.reuse ;  /* 0x0000000109098824 */ /* 0x100fe200078e0a0a */
[----:B------:R-:W-:Y:S01]  /*0bc0*/  ISETP.GT.U32.AND P1, PT, R10, R5, PT ;  /* 0x000000050a00720c */ /* 0x000fe20003f24070 */
[----:B------:R-:W-:Y:S01]  /*0bd0*/  @!P3 IMAD.IADD R19, R19, 0x1, -R10 ;  /* 0x000000011313b824 */ /* 0x000fe200078e0a0a */
[----:B------:R-:W-:Y:S01]  /*0be0*/  ISETP.GE.AND P0, PT, R17, RZ, PT ;  /* 0x000000ff1100720c */ /* 0x000fe20003f06270 */
[----:B------:R-:W-:Y:S01]  /*0bf0*/  IMAD.SHL.U32 R21, R27, 0x2, RZ ;  /* 0x000000021b157824 */ /* 0x000fe200078e00ff */
[----:B------:R-:W-:Y:S01]  /*0c00*/  ISETP.GE.AND P3, PT, R11, RZ, PT ;  /* 0x000000ff0b00720c */ /* 0x000fe20003f66270 */
[----:B------:R-:W-:-:S02]  /*0c10*/  IMAD R22, R20, 0x110, RZ ;  /* 0x0000011014167824 */ /* 0x000fc400078e02ff */
[----:B------:R-:W-:Y:S01]  /*0c20*/  @!P5 IMAD.IADD R2, R2, 0x1, -R6 ;  /* 0x000000010202d824 */ /* 0x000fe200078e0a06 */
[----:B------:R-:W-:Y:S01]  /*0c30*/  ISETP.GT.U32.AND P5, PT, R10, R3, PT ;  /* 0x000000030a00720c */ /* 0x000fe20003fa4070 */
[--C-:B------:R-:W-:Y:S01]  /*0c40*/  @!P4 IMAD.IADD R4, R4, 0x1, -R10.reuse ;  /* 0x000000010404c824 */ /* 0x100fe200078e0a0a */
[----:B------:R-:W-:Y:S01]  /*0c50*/  ISETP.GT.U32.AND P4, PT, R10, R7, PT ;  /* 0x000000070a00720c */ /* 0x000fe20003f84070 */
[--C-:B------:R-:W-:Y:S01]  /*0c60*/  @!P6 IMAD.IADD R8, R8, 0x1, -R10.reuse ;  /* 0x000000010808e824 */ /* 0x100fe200078e0a0a */
[----:B------:R-:W-:Y:S01]  /*0c70*/  LOP3.LUT R17, R22, 0x30, R21, 0x78, !PT ;  /* 0x0000003016117812 */ /* 0x000fe200078e7815 */
[----:B------:R-:W-:Y:S01]  /*0c80*/  @!P1 IMAD.IADD R5, R5, 0x1, -R10 ;  /* 0x0000000105059824 */ /* 0x000fe200078e0a0a */
[C---:B------:R-:W-:Y:S01]  /*0c90*/  ISETP.GT.U32.AND P1, PT, R10.reuse, R18, PT ;  /* 0x000000120a00720c */ /* 0x040fe20003f24070 */
[----:B------:R-:W-:Y:S01]  /*0ca0*/  @!P0 IMAD.MOV R9, RZ, RZ, -R9 ;  /* 0x000000ffff098224 */ /* 0x000fe200078e0a09 */
[----:B------:R-:W-:Y:S01]  /*0cb0*/  ISETP.GT.U32.AND P0, PT, R10, R19, PT ;  /* 0x000000130a00720c */ /* 0x000fe20003f04070 */
[----:B------:R-:W-:Y:S01]  /*0cc0*/  @!P3 IMAD.MOV R8, RZ, RZ, -R8 ;  /* 0x000000ffff08b224 */ /* 0x000fe200078e0a08 */
[----:B------:R-:W-:Y:S01]  /*0cd0*/  LOP3.LUT R21, R21, 0x10, RZ, 0xc0, !PT ;  /* 0x0000001015157812 */ /* 0x000fe200078ec0ff */
[----:B------:R-:W-:Y:S01]  /*0ce0*/  IMAD R20, R20, 0x210, RZ ;  /* 0x0000021014147824 */ /* 0x000fe200078e02ff */
[----:B------:R-:W-:Y:S01]  /*0cf0*/  ISETP.GT.U32.AND P3, PT, R6, R2, PT ;  /* 0x000000020600720c */ /* 0x000fe20003f64070 */
[----:B------:R-:W-:Y:S01]  /*0d00*/  IMAD.SHL.U32 R11, R27, 0x100, RZ ;  /* 0x000001001b0b7824 */ /* 0x000fe200078e00ff */
[----:B------:R-:W-:Y:S01]  /*0d10*/  LOP3.LUT R21, R21, 0xe0, R27, 0xf8, !PT ;  /* 0x000000e015157812 */ /* 0x000fe200078ef81b */
[--C-:B------:R-:W-:Y:S01]  /*0d20*/  @!P5 IMAD.IADD R3, R3, 0x1, -R10.reuse ;  /* 0x000000010303d824 */ /* 0x100fe200078e0a0a */
[----:B------:R-:W-:Y:S01]  /*0d30*/  ISETP.GE.AND P6, PT, R13, RZ, PT ;  /* 0x000000ff0d00720c */ /* 0x000fe20003fc6270 */
[--C-:B------:R-:W-:Y:S01]  /*0d40*/  @!P4 IMAD.IADD R7, R7, 0x1, -R10.reuse ;  /* 0x000000010707c824 */ /* 0x100fe200078e0a0a */
[----:B------:R-:W-:Y:S01]  /*0d50*/  ISETP.GE.AND P5, PT, R12, RZ, PT ;  /* 0x000000ff0c00720c */ /* 0x000fe20003fa6270 */
[--C-:B------:R-:W-:Y:S01]  /*0d60*/  @!P1 IMAD.IADD R18, R18, 0x1, -R10.reuse ;  /* 0x0000000112129824 */ /* 0x100fe200078e0a0a */
[----:B------:R-:W-:Y:S01]  /*0d70*/  ISETP.GE.AND P4, PT, R14, RZ, PT ;  /* 0x000000ff0e00720c */ /* 0x000fe20003f86270 */
[----:B------:R-:W-:Y:S01]  /*0d80*/  @!P0 IMAD.IADD R19, R19, 0x1, -R10 ;  /* 0x0000000113138824 */ /* 0x000fe200078e0a0a */
[----:B------:R-:W-:Y:S01]  /*0d90*/  LOP3.LUT R20, R20, R21, RZ, 0x3c, !PT ;  /* 0x0000001514147212 */ /* 0x000fe200078e3cff */
[----:B------:R-:W-:Y:S01]  /*0da0*/  IMAD.MOV.U32 R13, RZ, RZ, R5 ;  /* 0x000000ffff0d7224 */ /* 0x000fe200078e0005 */
[----:B------:R-:W-:Y:S01]  /*0db0*/  LOP3.LUT R11, R11, 0x1000, RZ, 0xc0, !PT ;  /* 0x000010000b0b7812 */ /* 0x000fe200078ec0ff */
[----:B------:R-:W-:Y:S01]  /*0dc0*/  @!P3 IMAD.IADD R2, R2, 0x1, -R6 ;  /* 0x000000010202b824 */ /* 0x000fe200078e0a06 */
[----:B------:R-:W-:Y:S01]  /*0dd0*/  ISETP.GE.AND P1, PT, R15, RZ, PT ;  /* 0x000000ff0f00720c */ /* 0x000fe20003f26270 */
[----:B------:R-:W-:Y:S01]  /*0de0*/  IMAD.MOV.U32 R15, RZ, RZ, R18 ;  /* 0x000000ffff0f7224 */ /* 0x000fe200078e0012 */
[----:B------:R-:W-:Y:S01]  /*0df0*/  ISETP.GE.AND P0, PT, R16, RZ, PT ;  /* 0x000000ff1000720c */ /* 0x000fe20003f06270 */
[----:B------:R-:W-:Y:S01]  /*0e00*/  IMAD.IADD R29, R11, 0x1, R20 ;  /* 0x000000010b1d7824 */ /* 0x000fe200078e0214 */
[----:B------:R-:W-:Y:S01]  /*0e10*/  ISETP.NE.AND P3, PT, RZ, c[0x0][0x17c], PT ;  /* 0x00005f00ff007a0c */ /* 0x000fe20003f65270 */
[----:B------:R-:W-:Y:S01]  /*0e20*/  IMAD.MOV.U32 R11, RZ, RZ, R4 ;  /* 0x000000ffff0b7224 */ /* 0x000fe200078e0004 */
[----:B------:R-:W-:Y:S01]  /*0e30*/  LOP3.LUT R6, RZ, c[0x0][0x17c], RZ, 0x33, !PT ;  /* 0x00005f00ff067a12 */ /* 0x000fe200078e33ff */
[----:B------:R-:W-:Y:S01]  /*0e40*/  IMAD R4, R26, c[0x0][0x18c], RZ ;  /* 0x000063001a047a24 */ /* 0x000fe200078e02ff */
[----:B------:R-:W-:Y:S01]  /*0e50*/  STL [R1+0x1b0], R17 ;  /* 0x0001b01101007387 */ /* 0x000fe20000100800 */
[----:B------:R-:W-:Y:S01]  /*0e60*/  @!P6 IMAD.MOV R11, RZ, RZ, -R11 ;  /* 0x000000ffff0be224 */ /* 0x000fe200078e0a0b */
[C---:B------:R-:W-:Y:S01]  /*0e70*/  SEL R18, R6.reuse, R9, !P3 ;  /* 0x0000000906127207 */ /* 0x040fe20005800000 */
[----:B------:R-:W-:Y:S01]  /*0e80*/  @!P5 IMAD.MOV R13, RZ, RZ, -R13 ;  /* 0x000000ffff0dd224 */ /* 0x000fe200078e0a0d */
[C---:B------:R-:W-:Y:S01]  /*0e90*/  SEL R16, R6.reuse, R8, !P3 ;  /* 0x0000000806107207 */ /* 0x040fe20005800000 */
[----:B------:R-:W-:Y:S01]  /*0ea0*/  @!P4 IMAD.MOV R3, RZ, RZ, -R3 ;  /* 0x000000ffff03c224 */ /* 0x000fe200078e0a03 */
[----:B------:R-:W-:Y:S01]  /*0eb0*/  SEL R14, R6, R11, !P3 ;  /* 0x0000000b060e7207 */ /* 0x000fe20005800000 */
[----:B------:R-:W-:Y:S01]  /*0ec0*/  @!P1 IMAD.MOV R7, RZ, RZ, -R7 ;  /* 0x000000ffff079224 */ /* 0x000fe200078e0a07 */
[----:B------:R-:W-:Y:S01]  /*0ed0*/  LEA R5, P5, R4, c[0x0][0x168], 0x1 ;  /* 0x00005a0004057a11 */ /* 0x000fe200078a08ff */
[----:B------:R-:W-:Y:S01]  /*0ee0*/  IMAD R18, R18, c[0x0][0x190], RZ ;  /* 0x0000640012127a24 */ /* 0x000fe200078e02ff */
[----:B------:R-:W-:Y:S01]  /*0ef0*/  SEL R12, R6, R13, !P3 ;  /* 0x0000000d060c7207 */ /* 0x000fe20005800000 */
[----:B------:R-:W-:Y:S01]  /*0f00*/  IMAD R16, R16, c[0x0][0x190], RZ ;  /* 0x0000640010107a24 */ /* 0x000fe200078e02ff */
[C---:B------:R-:W-:Y:S01]  /*0f10*/  SEL R10, R6.reuse, R3, !P3 ;  /* 0x00000003060a7207 */ /* 0x040fe20005800000 */
[----:B------:R-:W-:Y:S01]  /*0f20*/  @!P0 IMAD.MOV R15, RZ, RZ, -R15 ;  /* 0x000000ffff0f8224 */ /* 0x000fe200078e0a0f */
[----:B------:R-:W-:Y:S01]  /*0f30*/  SEL R8, R6, R7, !P3 ;  /* 0x0000000706087207 */ /* 0x000fe20005800000 */
[----:B------:R-:W-:Y:S01]  /*0f40*/  @!P2 IMAD.MOV R19, RZ, RZ, -R19 ;  /* 0x000000ffff13a224 */ /* 0x000fe200078e0a13 */
[----:B------:R-:W-:Y:S01]  /*0f50*/  LEA.HI.X.SX32 R3, R4, c[0x0][0x16c], 0x1, P5 ;  /* 0x00005b0004037a11 */ /* 0x000fe200028f0eff */
[----:B------:R-:W-:Y:S01]  /*0f60*/  IMAD R14, R14, c[0x0][0x190], RZ ;  /* 0x000064000e0e7a24 */ /* 0x000fe200078e02ff */
[-C--:B------:R-:W-:Y:S01]  /*0f70*/  LEA R9, P6, R18, R5.reuse, 0x1 ;  /* 0x0000000512097211 */ /* 0x080fe200078c08ff */
[----:B------:R-:W-:Y:S01]  /*0f80*/  IMAD R12, R12, c[0x0][0x190], RZ ;  /* 0x000064000c0c7a24 */ /* 0x000fe200078e02ff */
[----:B------:R-:W-:Y:S01]  /*0f90*/  LEA R7, P5, R16, R5, 0x1 ;  /* 0x0000000510077211 */ /* 0x000fe200078a08ff */
[----:B------:R-:W-:Y:S01]  /*0fa0*/  IMAD R10, R10, c[0x0][0x190], RZ ;  /* 0x000064000a0a7a24 */ /* 0x000fe200078e02ff */
[C---:B------:R-:W-:Y:S01]  /*0fb0*/  SEL R15, R6.reuse, R15, !P3 ;  /* 0x0000000f060f7207 */ /* 0x040fe20005800000 */
[----:B------:R-:W-:Y:S01]  /*0fc0*/  STL [R1+0x688], R29 ;  /* 0x0006881d01007387 */ /* 0x000fe20000100800 */
[----:B------:R-:W-:Y:S01]  /*0fd0*/  SEL R19, R6, R19, !P3 ;  /* 0x0000001306137207 */ /* 0x000fe20005800000 */
[----:B------:R-:W-:Y:S01]  /*0fe0*/  IMAD R8, R8, c[0x0][0x190], RZ ;  /* 0x0000640008087a24 */ /* 0x000fe200078e02ff */
[----:B------:R-:W-:Y:S01]  /*0ff0*/  LEA R11, P4, R14, R5, 0x1 ;  /* 0x000000050e0b7211 */ /* 0x000fe200078808ff */
[----:B------:R0:W-:Y:S01]  /*1000*/  STL [R1+0x21c], R9 ;  /* 0x00021c0901007387 */ /* 0x0001e20000100800 */
[----:B------:R-:W-:-:S02]  /*1010*/  IMAD R6, R15, c[0x0][0x190], RZ ;  /* 0x000064000f067a24 */ /* 0x000fc400078e02ff */
[----:B------:R-:W-:Y:S01]  /*1020*/  IMAD R4, R19, c[0x0][0x190], RZ ;  /* 0x0000640013047a24 */ /* 0x000fe200078e02ff */
[----:B------:R1:W-:Y:S04]  /*1030*/  STL [R1+0x224], R7 ;  /* 0x0002240701007387 */ /* 0x0003e80000100800 */
[----:B------:R2:W-:Y:S01]  /*1040*/  STL [R1+0x22c], R11 ;  /* 0x00022c0b01007387 */ /* 0x0005e20000100800 */
[-C--:B0-----:R-:W-:Y:S02]  /*1050*/  LEA R9, P3, R12, R5.reuse, 0x1 ;  /* 0x000000050c097211 */ /* 0x081fe400078608ff */
[----:B-1----:R-:W-:-:S03]  /*1060*/  LEA R7, P2, R10, R5, 0x1 ;  /* 0x000000050a077211 */ /* 0x002fc600078408ff */
[----:B------:R0:W-:Y:S01]  /*1070*/  STL [R1+0x234], R9 ;  /* 0x0002340901007387 */ /* 0x0001e20000100800 */
[----:B--2---:R-:W-:-:S03]  /*1080*/  LEA R11, P1, R8, R5, 0x1 ;  /* 0x00000005080b7211 */ /* 0x004fc600078208ff */
[----:B------:R1:W-:Y:S04]  /*1090*/  STL [R1+0x23c], R7 ;  /* 0x00023c0701007387 */ /* 0x0003e80000100800 */
[----:B------:R-:W-:Y:S01]  /*10a0*/  STL [R1+0x244], R11 ;  /* 0x0002440b01007387 */ /* 0x000fe20000100800 */
[----:B0-----:R-:W-:Y:S02]  /*10b0*/  LEA R9, P0, R6, R5, 0x1 ;  /* 0x0000000506097211 */ /* 0x001fe400078008ff */
[----:B-1----:R-:W-:-:S03]  /*10c0*/  LEA.HI.X.SX32 R7, R18, R3, 0x1, P6 ;  /* 0x0000000312077211 */ /* 0x002fc600030f0eff */
[----:B------:R0:W-:Y:S01]  /*10d0*/  STL [R1+0x24c], R9 ;  /* 0x00024c0901007387 */ /* 0x0001e20000100800 */
[----:B------:R-:W-:-:S03]  /*10e0*/  LEA R5, P6, R4, R5, 0x1 ;  /* 0x0000000504057211 */ /* 0x000fc600078c08ff */
[----:B------:R1:W-:Y:S04]  /*10f0*/  STL [R1+0x218], R7 ;  /* 0x0002180701007387 */ /* 0x0003e80000100800 */
[----:B------:R2:W-:Y:S01]  /*1100*/  STL [R1+0x254], R5 ;  /* 0x0002540501007387 */ /* 0x0005e20000100800 */
[-C--:B0-----:R-:W-:Y:S02]  /*1110*/  LEA.HI.X.SX32 R9, R16, R3.reuse, 0x1, P5 ;  /* 0x0000000310097211 */ /* 0x081fe400028f0eff */
[----:B-1----:R-:W-:-:S03]  /*1120*/  LEA.HI.X.SX32 R7, R14, R3, 0x1, P4 ;  /* 0x000000030e077211 */ /* 0x002fc600020f0eff */
[----:B------:R0:W-:Y:S01]  /*1130*/  STL [R1+0x220], R9 ;  /* 0x0002200901007387 */ /* 0x0001e20000100800 */
[----:B--2---:R-:W-:-:S03]  /*1140*/  LEA.HI.X.SX32 R5, R12, R3, 0x1, P3 ;  /* 0x000000030c057211 */ /* 0x004fc600018f0eff */
[----:B------:R1:W-:Y:S04]  /*1150*/  STL [R1+0x228], R7 ;  /* 0x0002280701007387 */ /* 0x0003e80000100800 */
[----:B------:R2:W-:Y:S01]  /*1160*/  STL [R1+0x230], R5 ;  /* 0x0002300501007387 */ /* 0x0005e20000100800 */
[-C--:B0-----:R-:W-:Y:S02]  /*1170*/  LEA.HI.X.SX32 R9, R10, R3.reuse, 0x1, P2 ;  /* 0x000000030a097211 */ /* 0x081fe400010f0eff */
[----:B-1----:R-:W-:-:S03]  /*1180*/  LEA.HI.X.SX32 R7, R8, R3, 0x1, P1 ;  /* 0x0000000308077211 */ /* 0x002fc600008f0eff */
[----:B------:R-:W-:Y:S01]  /*1190*/  STL [R1+0x238], R9 ;  /* 0x0002380901007387 */ /* 0x000fe20000100800 */
[----:B------:R-:W-:Y:S02]  /*11a0*/  ISETP.GE.AND P1, PT, R25, RZ, PT ;  /* 0x000000ff1900720c */ /* 0x000fe40003f26270 */
[-C--:B--2---:R-:W-:Y:S01]  /*11b0*/  LEA.HI.X.SX32 R5, R6, R3.reuse, 0x1, P0 ;  /* 0x0000000306057211 */ /* 0x084fe200000f0eff */
[----:B------:R-:W-:Y:S01]  /*11c0*/  STL [R1+0x240], R7 ;  /* 0x0002400701007387 */ /* 0x000fe20000100800 */
[----:B------:R-:W-:Y:S02]  /*11d0*/  ISETP.NE.AND P0, PT, RZ, c[0x0][0x178], PT ;  /* 0x00005e00ff007a0c */ /* 0x000fe40003f05270 */
[----:B------:R-:W-:Y:S01]  /*11e0*/  LEA.HI.X.SX32 R3, R4, R3, 0x1, P6 ;  /* 0x0000000304037211 */ /* 0x000fe200030f0eff */
[----:B------:R-:W-:Y:S04]  /*11f0*/  STL [R1+0x248], R5 ;  /* 0x0002480501007387 */ /* 0x000fe80000100800 */
[----:B------:R0:W-:Y:S02]  /*1200*/  STL [R1+0x250], R3 ;  /* 0x0002500301007387 */ /* 0x0001e40000100800 */
[----:B------:R-:W-:-:S02]  /*1210*/  @!P1 IMAD.MOV R2, RZ, RZ, -R2 ;  /* 0x000000ffff029224 */ /* 0x000fc400078e0a02 */
[----:B------:R-:W-:Y:S02]  /*1220*/  STL [R1+0x210], RZ ;  /* 0x000210ff01007387 */ /* 0x000fe40000100800 */
[----:B------:R-:W-:Y:S02]  /*1230*/  @!P0 LOP3.LUT R2, RZ, c[0x0][0x178], RZ, 0x33, !PT ;  /* 0x00005e00ff028a12 */ /* 0x000fe400078e33ff */
[----:B------:R-:W-:Y:S01]  /*1240*/  STL [R1+0x30], RZ ;  /* 0x000030ff01007387 */ /* 0x000fe20000100800 */
[----:B0-----:R-:W-:Y:S02]  /*1250*/  IMAD.MOV.U32 R3, RZ, RZ, c[0x0][0x188] ;  /* 0x00006200ff037624 */ /* 0x001fe400078e00ff */
[----:B------:R-:W-:Y:S01]  /*1260*/  IMAD R2, R2, c[0x0][0x184], RZ ;  /* 0x0000610002027a24 */ /* 0x000fe200078e02ff */
[----:B------:R-:W-:Y:S01]  /*1270*/  STL [R1+0x34], RZ ;  /* 0x000034ff01007387 */ /* 0x000fe20000100800 */
[C---:B------:R-:W-:Y:S02]  /*1280*/  IMAD.SHL.U32 R4, R3.reuse, 0x80, RZ ;  /* 0x0000008003047824 */ /* 0x040fe400078e00ff */
[C---:B------:R-:W-:Y:S01]  /*1290*/  IMAD R6, R3.reuse, 0xfe, RZ ;  /* 0x000000fe03067824 */ /* 0x040fe200078e02ff */
[----:B------:R-:W-:Y:S01]  /*12a0*/  LEA R29, P0, R2, c[0x0][0x160], 0x1 ;  /* 0x00005800021d7a11 */ /* 0x000fe200078008ff */
[C---:B------:R-:W-:Y:S01]  /*12b0*/  IMAD R7, R3.reuse, 0xfa, RZ ;  /* 0x000000fa03077824 */ /* 0x040fe200078e02ff */
[----:B------:R-:W-:Y:S01]  /*12c0*/  SHF.R.S32.HI R5, RZ, 0x1f, R4 ;  /* 0x0000001fff057819 */ /* 0x000fe20000011404 */
[----:B------:R-:W-:Y:S01]  /*12d0*/  STL [R1+0x38], RZ ;  /* 0x000038ff01007387 */ /* 0x000fe20000100800 */
[----:B------:R-:W-:-:S02]  /*12e0*/  IMAD R8, R3, 0xf6, RZ ;  /* 0x000000f603087824 */ /* 0x000fc400078e02ff */
[----:B------:R-:W-:Y:S01]  /*12f0*/  SHF.L.U64.HI R0, R4, 0x1, R5 ;  /* 0x0000000104007819 */ /* 0x000fe20000010205 */
[----:B------:R-:W-:Y:S01]  /*1300*/  STL [R1+0x3c], RZ ;  /* 0x00003cff01007387 */ /* 0x000fe20000100800 */
[-C--:B------:R-:W-:Y:S01]  /*1310*/  IADD3 R5, P2, R6, R29.reuse, RZ ;  /* 0x0000001d06057210 */ /* 0x080fe20007f5e0ff */
[C---:B------:R-:W-:Y:S01]  /*1320*/  IMAD R9, R3.reuse, 0xf2, RZ ;  /* 0x000000f203097824 */ /* 0x040fe200078e02ff */
[----:B------:R-:W-:Y:S01]  /*1330*/  IADD3 R4, P5, R8, R29, RZ ;  /* 0x0000001d08047210 */ /* 0x000fe20007fbe0ff */
[----:B------:R0:W-:Y:S01]  /*1340*/  STL [R1+0x654], R28 ;  /* 0x0006541c01007387 */ /* 0x0001e20000100800 */
[C---:B------:R-:W-:Y:S02]  /*1350*/  IMAD R10, R3.reuse, 0xee, RZ ;  /* 0x000000ee030a7824 */ /* 0x040fe400078e02ff */
[C---:B------:R-:W-:Y:S01]  /*1360*/  IMAD R11, R3.reuse, 0xea, RZ ;  /* 0x000000ea030b7824 */ /* 0x040fe200078e02ff */
[----:B------:R-:W-:Y:S01]  /*1370*/  STL [R1+0x88], R29 ;  /* 0x0000881d01007387 */ /* 0x000fe20000100800 */
[----:B------:R-:W-:-:S02]  /*1380*/  IMAD R12, R3, 0xe6, RZ ;  /* 0x000000e6030c7824 */ /* 0x000fc400078e02ff */
[C---:B------:R-:W-:Y:S01]  /*1390*/  IMAD R13, R3.reuse, 0x7f, RZ ;  /* 0x0000007f030d7824 */ /* 0x040fe200078e02ff */
[----:B------:R1:W-:Y:S01]  /*13a0*/  STL [R1+0x25c], R5 ;  /* 0x00025c0501007387 */ /* 0x0003e20000100800 */
[C---:B------:R-:W-:Y:S01]  /*13b0*/  IMAD R14, R3.reuse, 0xe2, RZ ;  /* 0x000000e2030e7824 */ /* 0x040fe200078e02ff */
[----:B0-----:R-:W-:Y:S01]  /*13c0*/  LEA.HI.X.SX32 R28, R2, c[0x0][0x164], 0x1, P0 ;  /* 0x00005900021c7a11 */ /* 0x001fe200000f0eff */
[----:B------:R-:W-:Y:S01]  /*13d0*/  IMAD R15, R3, 0x7d, RZ ;  /* 0x0000007d030f7824 */ /* 0x000fe200078e02ff */
[-C--:B------:R-:W-:Y:S01]  /*13e0*/  IADD3 R2, P4, R7, R29.reuse, RZ ;  /* 0x0000001d07027210 */ /* 0x080fe20007f9e0ff */
[C---:B------:R-:W-:Y:S02]  /*13f0*/  IMAD R17, R3.reuse, 0xde, RZ ;  /* 0x000000de03117824 */ /* 0x040fe400078e02ff */
[----:B------:R-:W-:Y:S01]  /*1400*/  STL [R1+0x84], R28 ;  /* 0x0000841c01007387 */ /* 0x000fe20000100800 */
[----:B------:R-:W-:Y:S01]  /*1410*/  IMAD R19, R3, 0x7b, RZ ;  /* 0x0000007b03137824 */ /* 0x000fe200078e02ff */
[----:B-1----:R-:W-:-:S02]  /*1420*/  IADD3 R5, P3, R11, R29, RZ ;  /* 0x0000001d0b057210 */ /* 0x002fc40007f7e0ff */
[----:B------:R0:W-:Y:S01]  /*1430*/  STL [R1+0x26c], R2 ;  /* 0x00026c0201007387 */ /* 0x0001e20000100800 */
[C---:B------:R-:W-:Y:S02]  /*1440*/  IMAD R21, R3.reuse, 0xda, RZ ;  /* 0x000000da03157824 */ /* 0x040fe400078e02ff */
[C---:B------:R-:W-:Y:S01]  /*1450*/  IMAD R23, R3.reuse, 0x79, RZ ;  /* 0x0000007903177824 */ /* 0x040fe200078e02ff */
[----:B------:R1:W-:Y:S01]  /*1460*/  STL [R1+0x27c], R4 ;  /* 0x00027c0401007387 */ /* 0x0003e20000100800 */
[C---:B------:R-:W-:Y:S02]  /*1470*/  IMAD R25, R3.reuse, 0xd6, RZ ;  /* 0x000000d603197824 */ /* 0x040fe400078e02ff */
[C---:B------:R-:W-:Y:S02]  /*1480*/  IMAD R27, R3.reuse, 0x77, RZ ;  /* 0x00000077031b7824 */ /* 0x040fe400078e02ff */
[----:B------:R-:W-:Y:S01]  /*1490*/  IMAD R16, R3, 0x7e, RZ ;  /* 0x0000007e03107824 */ /* 0x000fe200078e02ff */
[----:B0-----:R-:W-:Y:S01]  /*14a0*/  IADD3 R2, P6, R9, R29, RZ ;  /* 0x0000001d09027210 */ /* 0x001fe20007fde0ff */
[----:B------:R-:W-:-:S02]  /*14b0*/  IMAD R18, R3, 0x7a, RZ ;  /* 0x0000007a03127824 */ /* 0x000fc400078e02ff */
[C---:B------:R-:W-:Y:S01]  /*14c0*/  IMAD R20, R3.reuse, 0x76, RZ ;  /* 0x0000007603147824 */ /* 0x040fe200078e02ff */
[-C--:B-1----:R-:W-:Y:S01]  /*14d0*/  IADD3 R4, P0, R10, R29.reuse, RZ ;  /* 0x0000001d0a047210 */ /* 0x082fe20007f1e0ff */
[----:B------:R0:W-:Y:S01]  /*14e0*/  STL [R1+0x28c], R2 ;  /* 0x00028c0201007387 */ /* 0x0001e20000100800 */
[----:B------:R-:W-:Y:S02]  /*14f0*/  IMAD R22, R3, 0x72, RZ ;  /* 0x0000007203167824 */ /* 0x000fe400078e02ff */
[----:B------:R-:W-:Y:S01]  /*1500*/  LEA.HI.X.SX32 R7, R27, R28, 0x1, P0 ;  /* 0x0000001c1b077211 */ /* 0x000fe200000f0eff */
[----:B------:R1:W-:Y:S01]  /*1510*/  STL [R1+0x29c], R4 ;  /* 0x00029c0401007387 */ /* 0x0003e20000100800 */
[C---:B------:R-:W-:Y:S02]  /*1520*/  IMAD R24, R3.reuse, 0x6e, RZ ;  /* 0x0000006e03187824 */ /* 0x040fe400078e02ff */
[----:B------:R-:W-:Y:S01]  /*1530*/  IMAD R26, R3, 0x6a, RZ ;  /* 0x0000006a031a7824 */ /* 0x000fe200078e02ff */
[----:B------:R2:W-:Y:S01]  /*1540*/  STL [R1+0x2ac], R5 ;  /* 0x0002ac0501007387 */ /* 0x0005e20000100800 */
[----:B0-----:R-:W-:-:S02]  /*1550*/  IADD3 R2, P1, R12, R29, RZ ;  /* 0x0000001d0c027210 */ /* 0x001fc40007f3e0ff */
[----:B-1----:R-:W-:-:S03]  /*1560*/  LEA.HI.X.SX32 R4, R13, R28, 0x1, P2 ;  /* 0x0000001c0d047211 */ /* 0x002fc600010f0eff */
[----:B------:R0:W-:Y:S01]  /*1570*/  STL [R1+0x2bc], R2 ;  /* 0x0002bc0201007387 */ /* 0x0001e20000100800 */
[----:B--2---:R-:W-:-:S03]  /*1580*/  IADD3 R5, P2, R14, R29, RZ ;  /* 0x0000001d0e057210 */ /* 0x004fc60007f5e0ff */
[----:B------:R1:W-:Y:S04]  /*1590*/  STL [R1+0x258], R4 ;  /* 0x0002580401007387 */ /* 0x0003e80000100800 */
[----:B------:R2:W-:Y:S01]  /*15a0*/  STL [R1+0x2cc], R5 ;  /* 0x0002cc0501007387 */ /* 0x0005e20000100800 */
[----:B0-----:R-:W-:Y:S02]  /*15b0*/  LEA.HI.X.SX32 R2, R15, R28, 0x1, P4 ;  /* 0x0000001c0f027211 */ /* 0x001fe400020f0eff */
[----:B-1----:R-:W-:-:S03]  /*15c0*/  IADD3 R4, P4, R17, R29, RZ ;  /* 0x0000001d11047210 */ /* 0x002fc60007f9e0ff */
[----:B------:R0:W-:Y:S01]  /*15d0*/  STL [R1+0x268], R2 ;  /* 0x0002680201007387 */ /* 0x0001e20000100800 */
[----:B--2---:R-:W-:-:S03]  /*15e0*/  LEA.HI.X.SX32 R5, R19, R28, 0x1, P5 ;  /* 0x0000001c13057211 */ /* 0x004fc600028f0eff */
[----:B------:R1:W-:Y:S04]  /*15f0*/  STL [R1+0x2dc], R4 ;  /* 0x0002dc0401007387 */ /* 0x0003e80000100800 */
[----:B------:R2:W-:Y:S01]  /*1600*/  STL [R1+0x278], R5 ;  /* 0x0002780501007387 */ /* 0x0005e20000100800 */
[----:B0-----:R-:W-:Y:S02]  /*1610*/  IADD3 R2, P5, R21, R29, RZ ;  /* 0x0000001d15027210 */ /* 0x001fe40007fbe0ff */
[----:B-1----:R-:W-:-:S03]  /*1620*/  LEA.HI.X.SX32 R4, R23, R28, 0x1, P6 ;  /* 0x0000001c17047211 */ /* 0x002fc600030f0eff */
[----:B------:R0:W-:Y:S01]  /*1630*/  STL [R1+0x2ec], R2 ;  /* 0x0002ec0201007387 */ /* 0x0001e20000100800 */
[----:B--2---:R-:W-:-:S03]  /*1640*/  IADD3 R5, P6, R25, R29, RZ ;  /* 0x0000001d19057210 */ /* 0x004fc60007fde0ff */
[----:B------:R1:W-:Y:S04]  /*1650*/  STL [R1+0x288], R4 ;  /* 0x0002880401007387 */ /* 0x0003e80000100800 */
[----:B------:R2:W-:Y:S01]  /*1660*/  STL [R1+0x2fc], R5 ;  /* 0x0002fc0501007387 */ /* 0x0005e20000100800 */
[----:B0-----:R-:W-:-:S03]  /*1670*/  IMAD R2, R3, 0xd2, RZ ;  /* 0x000000d203027824 */ /* 0x001fc600078e02ff */
[----:B------:R0:W-:Y:S01]  /*1680*/  STL [R1+0x298], R7 ;  /* 0x0002980701007387 */ /* 0x0001e20000100800 */
[C---:B-1----:R-:W-:Y:S01]  /*1690*/  IMAD R4, R3.reuse, 0x75, RZ ;  /* 0x0000007503047824 */ /* 0x042fe200078e02ff */
[----:B------:R-:W-:Y:S01]  /*16a0*/  IADD3 R6, P0, R2, R29, RZ ;  /* 0x0000001d02067210 */ /* 0x000fe20007f1e0ff */
[----:B--2---:R-:W-:-:S03]  /*16b0*/  IMAD R5, R3, 0xce, RZ ;  /* 0x000000ce03057824 */ /* 0x004fc600078e02ff */
[----:B------:R-:W-:Y:S01]  /*16c0*/  LEA.HI.X.SX32 R2, R4, R28, 0x1, P3 ;  /* 0x0000001c04027211 */ /* 0x000fe200018f0eff */
[----:B------:R1:W-:Y:S01]  /*16d0*/  STL [R1+0x30c], R6 ;  /* 0x00030c0601007387 */ /* 0x0003e20000100800 */
[----:B------:R-:W-:-:S03]  /*16e0*/  IMAD R4, R3, 0x73, RZ ;  /* 0x0000007303047824 */ /* 0x000fc600078e02ff */
[----:B------:R2:W-:Y:S02]  /*16f0*/  STL [R1+0x2a8], R2 ;  /* 0x0002a80201007387 */ /* 0x0005e40000100800 */
[----:B0-----:R-:W-:Y:S01]  /*1700*/  LEA.HI.X.SX32 R7, R4, R28, 0x1, P1 ;  /* 0x0000001c04077211 */ /* 0x001fe200008f0eff */
[----:B------:R-:W-:Y:S01]  /*1710*/  IMAD R4, R3, 0xc6, RZ ;  /* 0x000000c603047824 */ /* 0x000fe200078e02ff */
[-C--:B-1----:R-:W-:Y:S01]  /*1720*/  IADD3 R6, P3, R5, R29.reuse, RZ ;  /* 0x0000001d05067210 */ /* 0x082fe20007f7e0ff */
[C---:B------:R-:W-:Y:S02]  /*1730*/  IMAD R5, R3.reuse, 0x71, RZ ;  /* 0x0000007103057824 */ /* 0x040fe400078e02ff */
[----:B--2---:R-:W-:Y:S02]  /*1740*/  IMAD R2, R3, 0xca, RZ ;  /* 0x000000ca03027824 */ /* 0x004fe400078e02ff */
[----:B------:R0:W-:Y:S04]  /*1750*/  STL [R1+0x31c], R6 ;  /* 0x00031c0601007387 */ /* 0x0001e80000100800 */
[----:B------:R1:W-:Y:S01]  /*1760*/  STL [R1+0x2b8], R7 ;  /* 0x0002b80701007387 */ /* 0x0003e20000100800 */
[----:B0-----:R-:W-:-:S02]  /*1770*/  IADD3 R6, P1, R2, R29, RZ ;  /* 0x0000001d02067210 */ /* 0x001fc40007f3e0ff */
[-C--:B------:R-:W-:Y:S01]  /*1780*/  LEA.HI.X.SX32 R2, R5, R28.reuse, 0x1, P2 ;  /* 0x0000001c05027211 */ /* 0x080fe200010f0eff */
[----:B------:R-:W-:Y:S02]  /*1790*/  IMAD R5, R3, 0x6f, RZ ;  /* 0x0000006f03057824 */ /* 0x000fe400078e02ff */
[----:B------:R0:W-:Y:S03]  /*17a0*/  STL [R1+0x32c], R6 ;  /* 0x00032c0601007387 */ /* 0x0001e60000100800 */
[----:B-1----:R-:W-:Y:S01]  /*17b0*/  LEA.HI.X.SX32 R7, R5, R28, 0x1, P4 ;  /* 0x0000001c05077211 */ /* 0x002fe200020f0eff */
[----:B------:R1:W-:Y:S01]  /*17c0*/  STL [R1+0x2c8], R2 ;  /* 0x0002c80201007387 */ /* 0x0003e20000100800 */
[C---:B------:R-:W-:Y:S01]  /*17d0*/  IMAD R5, R3.reuse, 0xbe, RZ ;  /* 0x000000be03057824 */ /* 0x040fe200078e02ff */
[----:B0-----:R-:W-:Y:S01]  /*17e0*/  IADD3 R6, P2, R4, R29, RZ ;  /* 0x0000001d04067210 */ /* 0x001fe20007f5e0ff */
[----:B------:R-:W-:-:S02]  /*17f0*/  IMAD R4, R3, 0x6d, RZ ;  /* 0x0000006d03047824 */ /* 0x000fc400078e02ff */
[C---:B-1----:R-:W-:Y:S02]  /*1800*/  IMAD R2, R3.reuse, 0xc2, RZ ;  /* 0x000000c203027824 */ /* 0x042fe400078e02ff */
[----:B------:R0:W-:Y:S04]  /*1810*/  STL [R1+0x33c], R6 ;  /* 0x00033c0601007387 */ /* 0x0001e80000100800 */
[----:B------:R1:W-:Y:S01]  /*1820*/  STL [R1+0x2d8], R7 ;  /* 0x0002d80701007387 */ /* 0x0003e20000100800 */
[----:B0-----:R-:W-:Y:S02]  /*1830*/  IADD3 R6, P4, R2, R29, RZ ;  /* 0x0000001d02067210 */ /* 0x001fe40007f9e0ff */
[----:B------:R-:W-:Y:S01]  /*1840*/  LEA.HI.X.SX32 R2, R4, R28, 0x1, P5 ;  /* 0x0000001c04027211 */ /* 0x000fe200028f0eff */
[----:B------:R-:W-:-:S02]  /*1850*/  IMAD R4, R3, 0x6b, RZ ;  /* 0x0000006b03047824 */ /* 0x000fc400078e02ff */
[----:B------:R0:W-:Y:S03]  /*1860*/  STL [R1+0x34c], R6 ;  /* 0x00034c0601007387 */ /* 0x0001e60000100800 */
[----:B-1----:R-:W-:Y:S01]  /*1870*/  LEA.HI.X.SX32 R7, R4, R28, 0x1, P6 ;  /* 0x0000001c04077211 */ /* 0x002fe200030f0eff */
[----:B------:R1:W-:Y:S01]  /*1880*/  STL [R1+0x2e8], R2 ;  /* 0x0002e80201007387 */ /* 0x0003e20000100800 */
[----:B------:R-:W-:Y:S01]  /*1890*/  IMAD R4, R3, 0xb6, RZ ;  /* 0x000000b603047824 */ /* 0x000fe200078e02ff */
[-C--:B0-----:R-:W-:Y:S01]  /*18a0*/  IADD3 R6, P5, R5, R29.reuse, RZ ;  /* 0x0000001d05067210 */ /* 0x081fe20007fbe0ff */
[C---:B------:R-:W-:Y:S02]  /*18b0*/  IMAD R5, R3.reuse, 0x69, RZ ;  /* 0x0000006903057824 */ /* 0x040fe400078e02ff */
[----:B-1----:R-:W-:Y:S02]  /*18c0*/  IMAD R2, R3, 0xba, RZ ;  /* 0x000000ba03027824 */ /* 0x002fe400078e02ff */
        /* <DEDUP_REMOVED lines=107> */
[----:B-1----:R-:W-:Y:S02]  /*1f80*/  IMAD R2, R3, 0xe4, RZ ;  /* 0x000000e403027824 */ /* 0x002fe400078e02ff */
[----:B------:R0:W-:Y:S01]  /*1f90*/  STL [R1+0x2a4], R6 ;  /* 0x0002a40601007387 */ /* 0x0001e20000100800 */
[----:B------:R-:W-:-:S03]  /*1fa0*/  LEA.HI.X.SX32 R4, R4, R28, 0x1, P4 ;  /* 0x0000001c04047211 */ /* 0x000fc600020f0eff */
[----:B------:R1:W-:Y:S01]  /*1fb0*/  STL [R1+0x418], R7 ;  /* 0x0004180701007387 */ /* 0x0003e20000100800 */
[----:B0-----:R-:W-:Y:S01]  /*1fc0*/  IADD3 R6, P2, R2, R29, RZ ;  /* 0x0000001d02067210 */ /* 0x001fe20007f5e0ff */
[----:B------:R-:W-:-:S04]  /*1fd0*/  IMAD R2, R3, 0x43, RZ ;  /* 0x0000004303027824 */ /* 0x000fc800078e02ff */
[----:B------:R0:W-:Y:S01]  /*1fe0*/  STL [R1+0x2c4], R6 ;  /* 0x0002c40601007387 */ /* 0x0001e20000100800 */
[-C--:B------:R-:W-:Y:S02]  /*1ff0*/  LEA.HI.X.SX32 R2, R2, R28.reuse, 0x1, P5 ;  /* 0x0000001c02027211 */ /* 0x080fe400028f0eff */
[-C--:B-1----:R-:W-:Y:S01]  /*2000*/  IADD3 R7, P5, R16, R29.reuse, RZ ;  /* 0x0000001d10077210 */ /* 0x082fe20007fbe0ff */
[----:B------:R1:W-:Y:S01]  /*2010*/  STL [R1+0x428], R4 ;  /* 0x0004280401007387 */ /* 0x0003e20000100800 */
[-C--:B0-----:R-:W-:Y:S01]  /*2020*/  IADD3 R6, P4, R5, R29.reuse, RZ ;  /* 0x0000001d05067210 */ /* 0x081fe20007f9e0ff */
[C---:B------:R-:W-:Y:S02]  /*2030*/  IMAD R5, R3.reuse, 0xd4, RZ ;  /* 0x000000d403057824 */ /* 0x040fe400078e02ff */
[C---:B-1----:R-:W-:Y:S02]  /*2040*/  IMAD R4, R3.reuse, 0x41, RZ ;  /* 0x0000004103047824 */ /* 0x042fe400078e02ff */
[----:B------:R0:W-:Y:S04]  /*2050*/  STL [R1+0x2e4], R6 ;  /* 0x0002e40601007387 */ /* 0x0001e80000100800 */
[----:B------:R1:W-:Y:S04]  /*2060*/  STL [R1+0x438], R2 ;  /* 0x0004380201007387 */ /* 0x0003e80000100800 */
[----:B------:R-:W-:Y:S01]  /*2070*/  STL [R1+0x45c], R7 ;  /* 0x00045c0701007387 */ /* 0x000fe20000100800 */
[----:B0-----:R-:W-:Y:S01]  /*2080*/  LEA.HI.X.SX32 R6, R4, R28, 0x1, P6 ;  /* 0x0000001c04067211 */ /* 0x001fe200030f0eff */
[----:B------:R-:W-:Y:S01]  /*2090*/  IMAD R4, R3, 0x3f, RZ ;  /* 0x0000003f03047824 */ /* 0x000fe200078e02ff */
[----:B-1----:R-:W-:-:S03]  /*20a0*/  IADD3 R2, P6, R5, R29, RZ ;  /* 0x0000001d05027210 */ /* 0x002fc60007fde0ff */
[----:B------:R0:W-:Y:S01]  /*20b0*/  STL [R1+0x448], R6 ;  /* 0x0004480601007387 */ /* 0x0001e20000100800 */
[----:B------:R-:W-:-:S03]  /*20c0*/  IMAD R5, R3, 0xcc, RZ ;  /* 0x000000cc03057824 */ /* 0x000fc600078e02ff */
[----:B------:R1:W-:Y:S01]  /*20d0*/  STL [R1+0x304], R2 ;  /* 0x0003040201007387 */ /* 0x0003e20000100800 */
[-C--:B0-----:R-:W-:Y:S01]  /*20e0*/  LEA.HI.X.SX32 R6, R4, R28.reuse, 0x1, P5 ;  /* 0x0000001c04067211 */ /* 0x081fe200028f0eff */
[----:B------:R-:W-:Y:S01]  /*20f0*/  IMAD R4, R3, 0x3d, RZ ;  /* 0x0000003d03047824 */ /* 0x000fe200078e02ff */
[----:B-1----:R-:W-:Y:S02]  /*2100*/  LEA.HI.X.SX32 R2, R16, R28, 0x1, P0 ;  /* 0x0000001c10027211 */ /* 0x002fe400000f0eff */
[----:B------:R-:W-:-:S03]  /*2110*/  IADD3 R7, P0, R18, R29, RZ ;  /* 0x0000001d12077210 */ /* 0x000fc60007f1e0ff */
[----:B------:R0:W-:Y:S04]  /*2120*/  STL [R1+0x260], R2 ;  /* 0x0002600201007387 */ /* 0x0001e80000100800 */
[----:B------:R-:W-:Y:S04]  /*2130*/  STL [R1+0x46c], R7 ;  /* 0x00046c0701007387 */ /* 0x000fe80000100800 */
[----:B------:R1:W-:Y:S01]  /*2140*/  STL [R1+0x458], R6 ;  /* 0x0004580601007387 */ /* 0x0003e20000100800 */
[----:B0-----:R-:W-:Y:S01]  /*2150*/  IADD3 R2, P5, R5, R29, RZ ;  /* 0x0000001d05027210 */ /* 0x001fe20007fbe0ff */
[----:B------:R-:W-:-:S04]  /*2160*/  IMAD R5, R3, 0xc4, RZ ;  /* 0x000000c403057824 */ /* 0x000fc800078e02ff */
[----:B------:R0:W-:Y:S01]  /*2170*/  STL [R1+0x324], R2 ;  /* 0x0003240201007387 */ /* 0x0001e20000100800 */
[-C--:B-1----:R-:W-:Y:S01]  /*2180*/  LEA.HI.X.SX32 R6, R4, R28.reuse, 0x1, P0 ;  /* 0x0000001c04067211 */ /* 0x082fe200000f0eff */
[----:B------:R-:W-:Y:S01]  /*2190*/  IMAD R4, R3, 0x3b, RZ ;  /* 0x0000003b03047824 */ /* 0x000fe200078e02ff */
[----:B0-----:R-:W-:Y:S02]  /*21a0*/  LEA.HI.X.SX32 R2, R18, R28, 0x1, P3 ;  /* 0x0000001c12027211 */ /* 0x001fe400018f0eff */
        /* <DEDUP_REMOVED lines=12> */
[----:B------:R1:W-:Y:S04]  /*2270*/  STL [R1+0x48c], R7 ;  /* 0x00048c0701007387 */ /* 0x0003e80000100800 */
[----:B------:R2:W-:Y:S01]  /*2280*/  STL [R1+0x478], R6 ;  /* 0x0004780601007387 */ /* 0x0005e20000100800 */
[----:B0-----:R-:W-:Y:S01]  /*2290*/  IADD3 R2, P3, R5, R29, RZ ;  /* 0x0000001d05027210 */ /* 0x001fe20007f7e0ff */
[----:B------:R-:W-:Y:S01]  /*22a0*/  IMAD R5, R3, 0xb4, RZ ;  /* 0x000000b403057824 */ /* 0x000fe200078e02ff */
[----:B-1----:R-:W-:-:S03]  /*22b0*/  LEA.HI.X.SX32 R7, R22, R28, 0x1, P2 ;  /* 0x0000001c16077211 */ /* 0x002fc600010f0eff */
[----:B------:R0:W-:Y:S01]  /*22c0*/  STL [R1+0x364], R2 ;  /* 0x0003640201007387 */ /* 0x0001e20000100800 */
[----:B--2---:R-:W-:-:S03]  /*22d0*/  IADD3 R6, P2, R24, R29, RZ ;  /* 0x0000001d18067210 */ /* 0x004fc60007f5e0ff */
[----:B------:R1:W-:Y:S04]  /*22e0*/  STL [R1+0x2c0], R7 ;  /* 0x0002c00701007387 */ /* 0x0003e80000100800 */
[----:B------:R-:W-:Y:S01]  /*22f0*/  STL [R1+0x49c], R6 ;  /* 0x00049c0601007387 */ /* 0x000fe20000100800 */
[-C--:B0-----:R-:W-:Y:S02]  /*2300*/  LEA.HI.X.SX32 R2, R4, R28.reuse, 0x1, P1 ;  /* 0x0000001c04027211 */ /* 0x081fe400008f0eff */
[-C--:B------:R-:W-:Y:S02]  /*2310*/  IADD3 R4, P1, R5, R29.reuse, RZ ;  /* 0x0000001d05047210 */ /* 0x080fe40007f3e0ff */
[----:B------:R-:W-:Y:S01]  /*2320*/  LEA.HI.X.SX32 R5, R24, R28, 0x1, P4 ;  /* 0x0000001c18057211 */ /* 0x000fe200020f0eff */
[----:B------:R0:W-:Y:S01]  /*2330*/  STL [R1+0x488], R2 ;  /* 0x0004880201007387 */ /* 0x0001e20000100800 */
[----:B-1----:R-:W-:-:S03]  /*2340*/  IADD3 R7, P4, R26, R29, RZ ;  /* 0x0000001d1a077210 */ /* 0x002fc60007f9e0ff */
[----:B------:R1:W-:Y:S04]  /*2350*/  STL [R1+0x384], R4 ;  /* 0x0003840401007387 */ /* 0x0003e80000100800 */
[----:B------:R2:W-:Y:S01]  /*2360*/  STL [R1+0x2e0], R5 ;  /* 0x0002e00501007387 */ /* 0x0005e20000100800 */
[----:B0-----:R-:W-:-:S03]  /*2370*/  IMAD R2, R3, 0x37, RZ ;  /* 0x0000003703027824 */ /* 0x001fc600078e02ff */
[----:B------:R0:W-:Y:S01]  /*2380*/  STL [R1+0x4ac], R7 ;  /* 0x0004ac0701007387 */ /* 0x0001e20000100800 */
[C---:B-1----:R-:W-:Y:S01]  /*2390*/  IMAD R4, R3.reuse, 0xac, RZ ;  /* 0x000000ac03047824 */ /* 0x042fe200078e02ff */
[----:B------:R-:W-:Y:S01]  /*23a0*/  LEA.HI.X.SX32 R6, R2, R28, 0x1, P2 ;  /* 0x0000001c02067211 */ /* 0x000fe200010f0eff */
[----:B--2---:R-:W-:-:S03]  /*23b0*/  IMAD R5, R3, 0x66, RZ ;  /* 0x0000006603057824 */ /* 0x004fc600078e02ff */
[-C--:B------:R-:W-:Y:S01]  /*23c0*/  IADD3 R2, P2, R4, R29.reuse, RZ ;  /* 0x0000001d04027210 */ /* 0x080fe20007f5e0ff */
[----:B------:R1:W-:Y:S01]  /*23d0*/  STL [R1+0x498], R6 ;  /* 0x0004980601007387 */ /* 0x0003e20000100800 */
[-C--:B------:R-:W-:Y:S02]  /*23e0*/  LEA.HI.X.SX32 R4, R26, R28.reuse, 0x1, P6 ;  /* 0x0000001c1a047211 */ /* 0x080fe400030f0eff */
[C---:B0-----:R-:W-:Y:S01]  /*23f0*/  IADD3 R7, P6, R5.reuse, R29, RZ ;  /* 0x0000001d05077210 */ /* 0x041fe20007fde0ff */
[----:B------:R0:W-:Y:S01]  /*2400*/  STL [R1+0x3a4], R2 ;  /* 0x0003a40201007387 */ /* 0x0001e20000100800 */
[----:B------:R-:W-:-:S03]  /*2410*/  LEA.HI.X.SX32 R5, R5, R28, 0x1, P5 ;  /* 0x0000001c05057211 */ /* 0x000fc600028f0eff */
[----:B------:R2:W-:Y:S01]  /*2420*/  STL [R1+0x300], R4 ;  /* 0x0003000401007387 */ /* 0x0005e20000100800 */
[----:B-1----:R-:W-:-:S03]  /*2430*/  IMAD R6, R3, 0x35, RZ ;  /* 0x0000003503067824 */ /* 0x002fc600078e02ff */
[----:B------:R1:W-:Y:S01]  /*2440*/  STL [R1+0x4bc], R7 ;  /* 0x0004bc0701007387 */ /* 0x0003e20000100800 */
[C---:B0-----:R-:W-:Y:S01]  /*2450*/  IMAD R2, R3.reuse, 0xa4, RZ ;  /* 0x000000a403027824 */ /* 0x041fe200078e02ff */
[----:B------:R-:W-:Y:S01]  /*2460*/  LEA.HI.X.SX32 R6, R6, R28, 0x1, P4 ;  /* 0x0000001c06067211 */ /* 0x000fe200020f0eff */
[----:B--2---:R-:W-:-:S03]  /*2470*/  IMAD R4, R3, 0x62, RZ ;  /* 0x0000006203047824 */ /* 0x004fc600078e02ff */
[-C--:B------:R-:W-:Y:S01]  /*2480*/  IADD3 R2, P4, R2, R29.reuse, RZ ;  /* 0x0000001d02027210 */ /* 0x080fe20007f9e0ff */
[----:B------:R0:W-:Y:S01]  /*2490*/  STL [R1+0x4a8], R6 ;  /* 0x0004a80601007387 */ /* 0x0001e20000100800 */
[----:B-1----:R-:W-:-:S03]  /*24a0*/  IADD3 R7, P5, R4, R29, RZ ;  /* 0x0000001d04077210 */ /* 0x002fc60007fbe0ff */
[----:B------:R1:W-:Y:S01]  /*24b0*/  STL [R1+0x3c4], R2 ;  /* 0x0003c40201007387 */ /* 0x0003e20000100800 */
[----:B------:R-:W-:-:S03]  /*24c0*/  LEA.HI.X.SX32 R4, R4, R28, 0x1, P0 ;  /* 0x0000001c04047211 */ /* 0x000fc600000f0eff */
        /* <DEDUP_REMOVED lines=8> */
[----:B0-----:R-:W-:-:S03]  /*2550*/  IADD3 R7, P0, R5, R29, RZ ;  /* 0x0000001d05077210 */ /* 0x001fc60007f1e0ff */
        /* <DEDUP_REMOVED lines=61> */
[----:B--2---:R-:W-:-:S04]  /*2930*/  IMAD R5, R3, 0x46, RZ ;  /* 0x0000004603057824 */ /* 0x004fc800078e02ff */
[----:B------:R1:W-:Y:S01]  /*2940*/  STL [R1+0x518], R6 ;  /* 0x0005180601007387 */ /* 0x0003e20000100800 */
[----:B0-----:R-:W-:Y:S02]  /*2950*/  IADD3 R7, P4, R2, R29, RZ ;  /* 0x0000001d02077210 */ /* 0x001fe40007f9e0ff */
[----:B------:R-:W-:Y:S01]  /*2960*/  LEA.HI.X.SX32 R2, R4, R28, 0x1, P5 ;  /* 0x0000001c04027211 */ /* 0x000fe200028f0eff */
[C---:B------:R-:W-:Y:S02]  /*2970*/  IMAD R4, R3.reuse, 0xc8, RZ ;  /* 0x000000c803047824 */ /* 0x040fe400078e02ff */
[----:B------:R0:W-:Y:S01]  /*2980*/  STL [R1+0x2f4], R7 ;  /* 0x0002f40701007387 */ /* 0x0001e20000100800 */
[----:B-1----:R-:W-:-:S03]  /*2990*/  IMAD R6, R3, 0x25, RZ ;  /* 0x0000002503067824 */ /* 0x002fc600078e02ff */
[----:B------:R1:W-:Y:S02]  /*29a0*/  STL [R1+0x400], R2 ;  /* 0x0004000201007387 */ /* 0x0003e40000100800 */
[----:B------:R-:W-:Y:S02]  /*29b0*/  LEA.HI.X.SX32 R6, R6, R28, 0x1, P6 ;  /* 0x0000001c06067211 */ /* 0x000fe400030f0eff */
[----:B0-----:R-:W-:Y:S01]  /*29c0*/  IADD3 R7, P5, R5, R29, RZ ;  /* 0x0000001d05077210 */ /* 0x001fe20007fbe0ff */
[----:B-1----:R-:W-:-:S04]  /*29d0*/  IMAD R2, R3, 0x42, RZ ;  /* 0x0000004203027824 */ /* 0x002fc800078e02ff */
[----:B------:R0:W-:Y:S04]  /*29e0*/  STL [R1+0x53c], R7 ;  /* 0x00053c0701007387 */ /* 0x0001e80000100800 */
[----:B------:R1:W-:Y:S01]  /*29f0*/  STL [R1+0x528], R6 ;  /* 0x0005280601007387 */ /* 0x0003e20000100800 */
[-C--:B------:R-:W-:Y:S02]  /*2a00*/  LEA.HI.X.SX32 R8, R2, R28.reuse, 0x1, P3 ;  /* 0x0000001c02087211 */ /* 0x080fe400018f0eff */
[----:B0-----:R-:W-:Y:S01]  /*2a10*/  IADD3 R7, P6, R4, R29, RZ ;  /* 0x0000001d04077210 */ /* 0x001fe20007fde0ff */
[----:B------:R-:W-:Y:S01]  /*2a20*/  IMAD R4, R3, 0x23, RZ ;  /* 0x0000002303047824 */ /* 0x000fe200078e02ff */
[----:B-1----:R-:W-:-:S03]  /*2a30*/  LEA.HI.X.SX32 R6, R5, R28, 0x1, P0 ;  /* 0x0000001c05067211 */ /* 0x002fc600000f0eff */
[----:B------:R0:W-:Y:S01]  /*2a40*/  STL [R1+0x334], R7 ;  /* 0x0003340701007387 */ /* 0x0001e20000100800 */
[----:B------:R-:W-:-:S03]  /*2a50*/  IMAD R5, R3, 0xb8, RZ ;  /* 0x000000b803057824 */ /* 0x000fc600078e02ff */
[----:B------:R1:W-:Y:S01]  /*2a60*/  STL [R1+0x420], R6 ;  /* 0x0004200601007387 */ /* 0x0003e20000100800 */
[----:B0-----:R-:W-:Y:S02]  /*2a70*/  IADD3 R7, P0, R2, R29, RZ ;  /* 0x0000001d02077210 */ /* 0x001fe40007f1e0ff */
[----:B-1----:R-:W-:-:S03]  /*2a80*/  LEA.HI.X.SX32 R6, R4, R28, 0x1, P5 ;  /* 0x0000001c04067211 */ /* 0x002fc600028f0eff */
[----:B------:R0:W-:Y:S01]  /*2a90*/  STL [R1+0x54c], R7 ;  /* 0x00054c0701007387 */ /* 0x0001e20000100800 */
[----:B------:R-:W-:-:S03]  /*2aa0*/  IMAD R4, R3, 0x7c, RZ ;  /* 0x0000007c03047824 */ /* 0x000fc600078e02ff */
[----:B------:R1:W-:Y:S01]  /*2ab0*/  STL [R1+0x538], R6 ;  /* 0x0005380601007387 */ /* 0x0003e20000100800 */
[-C--:B0-----:R-:W-:Y:S01]  /*2ac0*/  IADD3 R7, P5, R5, R29.reuse, RZ ;  /* 0x0000001d05077210 */ /* 0x081fe20007fbe0ff */
[C---:B------:R-:W-:Y:S02]  /*2ad0*/  IMAD R5, R3.reuse, 0x21, RZ ;  /* 0x0000002103057824 */ /* 0x040fe400078e02ff */
[----:B-1----:R-:W-:Y:S02]  /*2ae0*/  IMAD R6, R3, 0x3e, RZ ;  /* 0x0000003e03067824 */ /* 0x002fe400078e02ff */
[----:B------:R0:W-:Y:S01]  /*2af0*/  STL [R1+0x374], R7 ;  /* 0x0003740701007387 */ /* 0x0001e20000100800 */
[----:B------:R-:W-:Y:S01]  /*2b00*/  LEA.HI.X.SX32 R2, R5, R28, 0x1, P0 ;  /* 0x0000001c05027211 */ /* 0x000fe200000f0eff */
[----:B------:R-:W-:Y:S02]  /*2b10*/  IMAD R5, R3, 0xa8, RZ ;  /* 0x000000a803057824 */ /* 0x000fe400078e02ff */
[----:B------:R1:W-:Y:S01]  /*2b20*/  STL [R1+0x440], R8 ;  /* 0x0004400801007387 */ /* 0x0003e20000100800 */
[----:B0-----:R-:W-:-:S04]  /*2b30*/  IADD3 R7, P3, R4, R29, RZ ;  /* 0x0000001d04077210 */ /* 0x001fc80007f7e0ff */
[CC--:B-1----:R-:W-:Y:S01]  /*2b40*/  LEA.HI.X.SX32 R8, R6.reuse, R28.reuse, 0x1, P3 ;  /* 0x0000001c06087211 */ /* 0x0c2fe200018f0eff */
[----:B------:R0:W-:Y:S04]  /*2b50*/  STL [R1+0x464], R7 ;  /* 0x0004640701007387 */ /* 0x0001e80000100800 */
        /* <DEDUP_REMOVED lines=104> */
[C---:B-1----:R-:W-:Y:S02]  /*31e0*/  IMAD R2, R3.reuse, 0x13, RZ ;  /* 0x0000001303027824 */ /* 0x042fe400078e02ff */
[----:B------:R0:W-:Y:S03]  /*31f0*/  STL [R1+0x414], R7 ;  /* 0x0004140701007387 */ /* 0x0001e60000100800 */
[----:B------:R-:W-:Y:S01]  /*3200*/  LEA.HI.X.SX32 R6, R2, R28, 0x1, P0 ;  /* 0x0000001c02067211 */ /* 0x000fe200000f0eff */
[----:B------:R-:W-:Y:S01]  /*3210*/  IMAD R2, R3, 0xe0, RZ ;  /* 0x000000e003027824 */ /* 0x000fe200078e02ff */
[----:B------:R-:W-:Y:S01]  /*3220*/  STL [R1+0x520], R8 ;  /* 0x0005200801007387 */ /* 0x000fe20000100800 */
[----:B0-----:R-:W-:-:S05]  /*3230*/  IADD3 R7, P3, R4, R29, RZ ;  /* 0x0000001d04077210 */ /* 0x001fca0007f7e0ff */
[----:B------:R0:W-:Y:S04]  /*3240*/  STL [R1+0x544], R7 ;  /* 0x0005440701007387 */ /* 0x0001e80000100800 */
[----:B------:R1:W-:Y:S01]  /*3250*/  STL [R1+0x5b8], R6 ;  /* 0x0005b80601007387 */ /* 0x0003e20000100800 */
[CC--:B0-----:R-:W-:Y:S02]  /*3260*/  IADD3 R7, P0, R5.reuse, R29.reuse, RZ ;  /* 0x0000001d05077210 */ /* 0x0c1fe40007f1e0ff */
[-C--:B------:R-:W-:Y:S02]  /*3270*/  LEA.HI.X.SX32 R5, R5, R28.reuse, 0x1, P3 ;  /* 0x0000001c05057211 */ /* 0x080fe400018f0eff */
[----:B-1----:R-:W-:Y:S01]  /*3280*/  LEA.HI.X.SX32 R6, R4, R28, 0x1, P4 ;  /* 0x0000001c04067211 */ /* 0x002fe200020f0eff */
[----:B------:R-:W-:Y:S01]  /*3290*/  IMAD R4, R3, 0x78, RZ ;  /* 0x0000007803047824 */ /* 0x000fe200078e02ff */
[-C--:B------:R-:W-:Y:S01]  /*32a0*/  IADD3 R2, P4, R2, R29.reuse, RZ ;  /* 0x0000001d02027210 */ /* 0x080fe20007f9e0ff */
[----:B------:R0:W-:Y:S04]  /*32b0*/  STL [R1+0x5cc], R7 ;  /* 0x0005cc0701007387 */ /* 0x0001e80000100800 */
[----:B------:R1:W-:Y:S04]  /*32c0*/  STL [R1+0x430], R6 ;  /* 0x0004300601007387 */ /* 0x0003e80000100800 */
[----:B------:R2:W-:Y:S01]  /*32d0*/  STL [R1+0x2d4], R2 ;  /* 0x0002d40201007387 */ /* 0x0005e20000100800 */
[----:B0-----:R-:W-:-:S03]  /*32e0*/  IADD3 R7, P3, R4, R29, RZ ;  /* 0x0000001d04077210 */ /* 0x001fc60007f7e0ff */
[----:B------:R0:W-:Y:S01]  /*32f0*/  STL [R1+0x540], R5 ;  /* 0x0005400501007387 */ /* 0x0001e20000100800 */
[----:B-1----:R-:W-:-:S03]  /*3300*/  IMAD R6, R3, 0x11, RZ ;  /* 0x0000001103067824 */ /* 0x002fc600078e02ff */
[----:B------:R1:W-:Y:S01]  /*3310*/  STL [R1+0x474], R7 ;  /* 0x0004740701007387 */ /* 0x0003e20000100800 */
[C---:B--2---:R-:W-:Y:S01]  /*3320*/  IMAD R2, R3.reuse, 0x3c, RZ ;  /* 0x0000003c03027824 */ /* 0x044fe200078e02ff */
[-C--:B------:R-:W-:Y:S02]  /*3330*/  LEA.HI.X.SX32 R8, R6, R28.reuse, 0x1, P0 ;  /* 0x0000001c06087211 */ /* 0x080fe400000f0eff */
[----:B------:R-:W-:Y:S01]  /*3340*/  LEA.HI.X.SX32 R6, R4, R28, 0x1, P6 ;  /* 0x0000001c04067211 */ /* 0x000fe200030f0eff */
[C---:B0-----:R-:W-:Y:S02]  /*3350*/  IMAD R5, R3.reuse, 0x1e, RZ ;  /* 0x0000001e03057824 */ /* 0x041fe400078e02ff */
[----:B------:R-:W-:Y:S01]  /*3360*/  IMAD R4, R3, 0xa0, RZ ;  /* 0x000000a003047824 */ /* 0x000fe200078e02ff */
[----:B------:R-:W-:Y:S01]  /*3370*/  STL [R1+0x5c8], R8 ;  /* 0x0005c80801007387 */ /* 0x000fe20000100800 */
[----:B-1----:R-:W-:-:S05]  /*3380*/  IADD3 R7, P0, R2, R29, RZ ;  /* 0x0000001d02077210 */ /* 0x002fca0007f1e0ff */
        /* <DEDUP_REMOVED lines=18> */
[----:B------:R-:W-:Y:S01]  /*34b0*/  STL [R1+0x5d8], R8 ;  /* 0x0005d80801007387 */ /* 0x000fe20000100800 */
[----:B------:R-:W-:Y:S01]  /*34c0*/  IMAD R2, R3, 0xc0, RZ ;  /* 0x000000c003027824 */ /* 0x000fe200078e02ff */
[----:B-1----:R-:W-:-:S05]  /*34d0*/  IADD3 R7, P6, R4, R29, RZ ;  /* 0x0000001d04077210 */ /* 0x002fca0007fde0ff */
[----:B------:R0:W-:Y:S04]  /*34e0*/  STL [R1+0x584], R7 ;  /* 0x0005840701007387 */ /* 0x0001e80000100800 */
[----:B------:R1:W-:Y:S01]  /*34f0*/  STL [R1+0x310], R6 ;  /* 0x0003100601007387 */ /* 0x0003e20000100800 */
[----:B0-----:R-:W-:Y:S02]  /*3500*/  IADD3 R7, P5, R5, R29, RZ ;  /* 0x0000001d05077210 */ /* 0x001fe40007fbe0ff */
[----:B-1----:R-:W-:-:S03]  /*3510*/  LEA.HI.X.SX32 R6, R4, R28, 0x1, P0 ;  /* 0x0000001c04067211 */ /* 0x002fc600000f0eff */
[----:B------:R0:W-:Y:S01]  /*3520*/  STL [R1+0x5ec], R7 ;  /* 0x0005ec0701007387 */ /* 0x0001e20000100800 */
[----:B------:R-:W-:-:S03]  /*3530*/  IMAD R4, R3, 0x58, RZ ;  /* 0x0000005803047824 */ /* 0x000fc600078e02ff */
[----:B------:R1:W-:Y:S01]  /*3540*/  STL [R1+0x4b0], R6 ;  /* 0x0004b00601007387 */ /* 0x0003e20000100800 */
[----:B0-----:R-:W-:Y:S01]  /*3550*/  IADD3 R7, P0, R2, R29, RZ ;  /* 0x0000001d02077210 */ /* 0x001fe20007f1e0ff */
[----:B------:R-:W-:Y:S01]  /*3560*/  IMAD R2, R3, 0xd, RZ ;  /* 0x0000000d03027824 */ /* 0x000fe200078e02ff */
[----:B-1----:R-:W-:-:S03]  /*3570*/  LEA.HI.X.SX32 R6, R5, R28, 0x1, P6 ;  /* 0x0000001c05067211 */ /* 0x002fc600030f0eff */
[----:B------:R0:W-:Y:S01]  /*3580*/  STL [R1+0x354], R7 ;  /* 0x0003540701007387 */ /* 0x0001e20000100800 */
[C---:B------:R-:W-:Y:S01]  /*3590*/  IMAD R5, R3.reuse, 0x2c, RZ ;  /* 0x0000002c03057824 */ /* 0x040fe200078e02ff */
[-C--:B------:R-:W-:Y:S02]  /*35a0*/  LEA.HI.X.SX32 R2, R2, R28.reuse, 0x1, P5 ;  /* 0x0000001c02027211 */ /* 0x080fe400028f0eff */
[----:B------:R1:W-:Y:S01]  /*35b0*/  STL [R1+0x580], R6 ;  /* 0x0005800601007387 */ /* 0x0003e20000100800 */
[CC--:B0-----:R-:W-:Y:S02]  /*35c0*/  IADD3 R7, P6, R4.reuse, R29.reuse, RZ ;  /* 0x0000001d04077210 */ /* 0x0c1fe40007fde0ff */
[----:B------:R-:W-:Y:S01]  /*35d0*/  LEA.HI.X.SX32 R4, R4, R28, 0x1, P1 ;  /* 0x0000001c04047211 */ /* 0x000fe200008f0eff */
[----:B-1----:R-:W-:Y:S02]  /*35e0*/  IMAD R6, R3, 0x16, RZ ;  /* 0x0000001603067824 */ /* 0x002fe400078e02ff */
[----:B------:R0:W-:Y:S04]  /*35f0*/  STL [R1+0x4f4], R7 ;  /* 0x0004f40701007387 */ /* 0x0001e80000100800 */
[----:B------:R1:W-:Y:S01]  /*3600*/  STL [R1+0x5e8], R2 ;  /* 0x0005e80201007387 */ /* 0x0003e20000100800 */
[----:B0-----:R-:W-:-:S02]  /*3610*/  IADD3 R7, P5, R5, R29, RZ ;  /* 0x0000001d05077210 */ /* 0x001fc40007fbe0ff */
[-C--:B------:R-:W-:Y:S01]  /*3620*/  LEA.HI.X.SX32 R5, R5, R28.reuse, 0x1, P6 ;  /* 0x0000001c05057211 */ /* 0x080fe200030f0eff */
[----:B-1----:R-:W-:Y:S02]  /*3630*/  IMAD R2, R3, 0x48, RZ ;  /* 0x0000004803027824 */ /* 0x002fe400078e02ff */
[----:B------:R0:W-:Y:S04]  /*3640*/  STL [R1+0x5a4], R7 ;  /* 0x0005a40701007387 */ /* 0x0001e80000100800 */
[----:B------:R1:W-:Y:S01]  /*3650*/  STL [R1+0x390], R4 ;  /* 0x0003900401007387 */ /* 0x0003e20000100800 */
[C---:B------:R-:W-:Y:S02]  /*3660*/  IADD3 R8, P6, R2.reuse, R29, RZ ;  /* 0x0000001d02087210 */ /* 0x040fe40007fde0ff */
[----:B------:R-:W-:-:S02]  /*3670*/  LEA.HI.X.SX32 R2, R2, R28, 0x1, P2 ;  /* 0x0000001c02027211 */ /* 0x000fc400010f0eff */
[----:B0-----:R-:W-:Y:S01]  /*3680*/  IADD3 R7, P1, R6, R29, RZ ;  /* 0x0000001d06077210 */ /* 0x001fe20007f3e0ff */
[----:B-1----:R-:W-:-:S04]  /*3690*/  IMAD R4, R3, 0x24, RZ ;  /* 0x0000002403047824 */ /* 0x002fc800078e02ff */
[----:B------:R0:W-:Y:S04]  /*36a0*/  STL [R1+0x5fc], R7 ;  /* 0x0005fc0701007387 */ /* 0x0001e80000100800 */
[----:B------:R1:W-:Y:S04]  /*36b0*/  STL [R1+0x4f0], R5 ;  /* 0x0004f00501007387 */ /* 0x0003e80000100800 */
[----:B------:R2:W-:Y:S01]  /*36c0*/  STL [R1+0x534], R8 ;  /* 0x0005340801007387 */ /* 0x0005e20000100800 */
[----:B0-----:R-:W-:Y:S01]  /*36d0*/  LEA.HI.X.SX32 R7, R6, R28, 0x1, P5 ;  /* 0x0000001c06077211 */ /* 0x001fe200028f0eff */
[----:B------:R-:W-:-:S02]  /*36e0*/  IMAD R6, R3, 0x12, RZ ;  /* 0x0000001203067824 */ /* 0x000fc400078e02ff */
[----:B-1----:R-:W-:Y:S02]  /*36f0*/  IMAD R5, R3, 0xb, RZ ;  /* 0x0000000b03057824 */ /* 0x002fe400078e02ff */
[----:B------:R0:W-:Y:S01]  /*3700*/  STL [R1+0x5a0], R7 ;  /* 0x0005a00701007387 */ /* 0x0001e20000100800 */
[C---:B--2---:R-:W-:Y:S02]  /*3710*/  IADD3 R8, P5, R4.reuse, R29, RZ ;  /* 0x0000001d04087210 */ /* 0x044fe40007fbe0ff */
[----:B------:R-:W-:-:S03]  /*3720*/  LEA.HI.X.SX32 R4, R4, R28, 0x1, P6 ;  /* 0x0000001c04047211 */ /* 0x000fc600030f0eff */
[----:B------:R1:W-:Y:S01]  /*3730*/  STL [R1+0x5c4], R8 ;  /* 0x0005c40801007387 */ /* 0x0003e20000100800 */
[----:B0-----:R-:W-:Y:S01]  /*3740*/  LEA.HI.X.SX32 R7, R5, R28, 0x1, P1 ;  /* 0x0000001c05077211 */ /* 0x001fe200008f0eff */
[----:B------:R-:W-:-:S04]  /*3750*/  IMAD R5, R3, 0x70, RZ ;  /* 0x0000007003057824 */ /* 0x000fc800078e02ff */
[----:B------:R0:W-:Y:S01]  /*3760*/  STL [R1+0x5f8], R7 ;  /* 0x0005f80701007387 */ /* 0x0001e20000100800 */
[----:B-1----:R-:W-:-:S05]  /*3770*/  IADD3 R8, P1, R6, R29, RZ ;  /* 0x0000001d06087210 */ /* 0x002fca0007f3e0ff */
[----:B------:R1:W-:Y:S01]  /*3780*/  STL [R1+0x60c], R8 ;  /* 0x00060c0801007387 */ /* 0x0003e20000100800 */
[----:B0-----:R-:W-:-:S03]  /*3790*/  IMAD R7, R3, 0x38, RZ ;  /* 0x0000003803077824 */ /* 0x001fc600078e02ff */
[----:B------:R0:W-:Y:S02]  /*37a0*/  STL [R1+0x410], R2 ;  /* 0x0004100201007387 */ /* 0x0001e40000100800 */
[-C--:B------:R-:W-:Y:S02]  /*37b0*/  IADD3 R9, P6, R7, R29.reuse, RZ ;  /* 0x0000001d07097210 */ /* 0x080fe40007fde0ff */
[----:B-1----:R-:W-:Y:S01]  /*37c0*/  IADD3 R8, P2, R5, R29, RZ ;  /* 0x0000001d05087210 */ /* 0x002fe20007f5e0ff */
[----:B0-----:R-:W-:-:S04]  /*37d0*/  IMAD R2, R3, 0x1c, RZ ;  /* 0x0000001c03027824 */ /* 0x001fc800078e02ff */
        /* <DEDUP_REMOVED lines=13> */
[C---:B-1----:R-:W-:Y:S02]  /*38b0*/  IADD3 R9, P1, R6.reuse, R29, RZ ;  /* 0x0000001d06097210 */ /* 0x042fe40007f3e0ff */
[----:B------:R-:W-:-:S03]  /*38c0*/  LEA.HI.X.SX32 R6, R6, R28, 0x1, P5 ;  /* 0x0000001c06067211 */ /* 0x000fc600028f0eff */
[----:B------:R1:W-:Y:S01]  /*38d0*/  STL [R1+0x61c], R9 ;  /* 0x00061c0901007387 */ /* 0x0003e20000100800 */
[-C--:B0-----:R-:W-:Y:S01]  /*38e0*/  LEA.HI.X.SX32 R8, R5, R28.reuse, 0x1, P4 ;  /* 0x0000001c05087211 */ /* 0x081fe200020f0eff */
[----:B------:R-:W-:Y:S01]  /*38f0*/  IMAD R5, R3, 0x28, RZ ;  /* 0x0000002803057824 */ /* 0x000fe200078e02ff */
[C---:B------:R-:W-:Y:S02]  /*3900*/  IADD3 R10, P4, R4.reuse, R29, RZ ;  /* 0x0000001d040a7210 */ /* 0x040fe40007f9e0ff */
[-C--:B------:R-:W-:Y:S01]  /*3910*/  LEA.HI.X.SX32 R4, R4, R28.reuse, 0x1, P3 ;  /* 0x0000001c04047211 */ /* 0x080fe200018f0eff */
[----:B------:R0:W-:Y:S01]  /*3920*/  STL [R1+0x2d0], R8 ;  /* 0x0002d00801007387 */ /* 0x0001e20000100800 */
[----:B-1----:R-:W-:-:S03]  /*3930*/  LEA.HI.X.SX32 R9, R7, R28, 0x1, P2 ;  /* 0x0000001c07097211 */ /* 0x002fc600010f0eff */
[----:B------:R-:W-:Y:S01]  /*3940*/  STL [R1+0x514], R10 ;  /* 0x0005140a01007387 */ /* 0x000fe20000100800 */
[C---:B------:R-:W-:Y:S02]  /*3950*/  IADD3 R7, P2, R5.reuse, R29, RZ ;  /* 0x0000001d05077210 */ /* 0x040fe40007f5e0ff */
[----:B------:R-:W-:Y:S01]  /*3960*/  LEA.HI.X.SX32 R5, R5, R28, 0x1, P4 ;  /* 0x0000001c05057211 */ /* 0x000fe200020f0eff */
[----:B------:R1:W-:Y:S01]  /*3970*/  STL [R1+0x490], R9 ;  /* 0x0004900901007387 */ /* 0x0003e20000100800 */
[----:B0-----:R-:W-:-:S03]  /*3980*/  IMAD R8, R3, 0x14, RZ ;  /* 0x0000001403087824 */ /* 0x001fc600078e02ff */
[----:B------:R0:W-:Y:S04]  /*3990*/  STL [R1+0x5b4], R7 ;  /* 0x0005b40701007387 */ /* 0x0001e80000100800 */
[----:B------:R2:W-:Y:S01]  /*39a0*/  STL [R1+0x570], R2 ;  /* 0x0005700201007387 */ /* 0x0005e20000100800 */
[----:B-1----:R-:W-:Y:S01]  /*39b0*/  IMAD R9, R3, 0xa, RZ ;  /* 0x0000000a03097824 */ /* 0x002fe200078e02ff */
[----:B0-----:R-:W-:-:S04]  /*39c0*/  IADD3 R7, P6, R8, R29, RZ ;  /* 0x0000001d08077210 */ /* 0x001fc80007fde0ff */
[----:B------:R-:W-:Y:S01]  /*39d0*/  IADD3 R10, P5, R9, R29, RZ ;  /* 0x0000001d090a7210 */ /* 0x000fe20007fbe0ff */
[----:B--2---:R-:W-:Y:S01]  /*39e0*/  IMAD R2, R3, 0x7, RZ ;  /* 0x0000000703027824 */ /* 0x004fe200078e02ff */
[----:B------:R0:W-:Y:S04]  /*39f0*/  STL [R1+0x604], R7 ;  /* 0x0006040701007387 */ /* 0x0001e80000100800 */
[----:B------:R1:W-:Y:S01]  /*3a00*/  STL [R1+0x5e0], R6 ;  /* 0x0005e00601007387 */ /* 0x0003e20000100800 */
[----:B------:R-:W-:-:S03]  /*3a10*/  LEA.HI.X.SX32 R2, R2, R28, 0x1, P1 ;  /* 0x0000001c02027211 */ /* 0x000fc600008f0eff */
[----:B------:R2:W-:Y:S01]  /*3a20*/  STL [R1+0x62c], R10 ;  /* 0x00062c0a01007387 */ /* 0x0005e20000100800 */
[----:B0-----:R-:W-:-:S03]  /*3a30*/  IMAD R7, R3, 0x60, RZ ;  /* 0x0000006003077824 */ /* 0x001fc600078e02ff */
[----:B------:R0:W-:Y:S01]  /*3a40*/  STL [R1+0x618], R2 ;  /* 0x0006180201007387 */ /* 0x0001e20000100800 */
[----:B-1----:R-:W-:Y:S01]  /*3a50*/  IMAD R6, R3, 0x30, RZ ;  /* 0x0000003003067824 */ /* 0x002fe200078e02ff */
[----:B--2---:R-:W-:Y:S01]  /*3a60*/  IADD3 R10, P1, R7, R29, RZ ;  /* 0x0000001d070a7210 */ /* 0x004fe20007f3e0ff */
[----:B0-----:R-:W-:-:S04]  /*3a70*/  IMAD R2, R3, 0x18, RZ ;  /* 0x0000001803027824 */ /* 0x001fc800078e02ff */
[----:B------:R0:W-:Y:S04]  /*3a80*/  STL [R1+0x4d4], R10 ;  /* 0x0004d40a01007387 */ /* 0x0001e80000100800 */
[----:B------:R1:W-:Y:S01]  /*3a90*/  STL [R1+0x3d0], R4 ;  /* 0x0003d00401007387 */ /* 0x0003e20000100800 */
[-C--:B------:R-:W-:Y:S02]  /*3aa0*/  IADD3 R11, P4, R2, R29.reuse, RZ ;  /* 0x0000001d020b7210 */ /* 0x080fe40007f9e0ff */
[----:B0-----:R-:W-:Y:S01]  /*3ab0*/  IADD3 R10, P3, R6, R29, RZ ;  /* 0x0000001d060a7210 */ /* 0x001fe20007f7e0ff */
[----:B-1----:R-:W-:-:S04]  /*3ac0*/  IMAD R4, R3, 0xc, RZ ;  /* 0x0000000c03047824 */ /* 0x002fc800078e02ff */
[----:B------:R0:W-:Y:S01]  /*3ad0*/  STL [R1+0x594], R10 ;  /* 0x0005940a01007387 */ /* 0x0001e20000100800 */
[----:B------:R-:W-:-:S03]  /*3ae0*/  LEA.HI.X.SX32 R2, R2, R28, 0x1, P3 ;  /* 0x0000001c02027211 */ /* 0x000fc600018f0eff */
[----:B------:R1:W-:Y:S04]  /*3af0*/  STL [R1+0x510], R5 ;  /* 0x0005100501007387 */ /* 0x0003e80000100800 */
[----:B------:R2:W-:Y:S01]  /*3b00*/  STL [R1+0x5f4], R11 ;  /* 0x0005f40b01007387 */ /* 0x0005e20000100800 */
[-C--:B0-----:R-:W-:Y:S01]  /*3b10*/  LEA.HI.X.SX32 R10, R8, R28.reuse, 0x1, P2 ;  /* 0x0000001c080a7211 */ /* 0x081fe200010f0eff */
[C---:B------:R-:W-:Y:S02]  /*3b20*/  IMAD R8, R3.reuse, 0x5, RZ ;  /* 0x0000000503087824 */ /* 0x040fe400078e02ff */
[----:B-1----:R-:W-:Y:S02]  /*3b30*/  IMAD R5, R3, 0x6, RZ ;  /* 0x0000000603057824 */ /* 0x002fe400078e02ff */
[----:B------:R0:W-:Y:S01]  /*3b40*/  STL [R1+0x5b0], R10 ;  /* 0x0005b00a01007387 */ /* 0x0001e20000100800 */
[----:B------:R-:W-:-:S02]  /*3b50*/  LEA.HI.X.SX32 R8, R8, R28, 0x1, P5 ;  /* 0x0000001c08087211 */ /* 0x000fc400028f0eff */
[----:B--2---:R-:W-:-:S05]  /*3b60*/  IADD3 R11, P2, R4, R29, RZ ;  /* 0x0000001d040b7210 */ /* 0x004fca0007f5e0ff */
[----:B------:R-:W-:Y:S01]  /*3b70*/  STL [R1+0x624], R11 ;  /* 0x0006240b01007387 */ /* 0x000fe20000100800 */
[----:B0-----:R-:W-:Y:S02]  /*3b80*/  LEA.HI.X.SX32 R10, R9, R28, 0x1, P6 ;  /* 0x0000001c090a7211 */ /* 0x001fe400030f0eff */
[----:B------:R-:W-:-:S03]  /*3b90*/  IADD3 R9, P6, R5, R29, RZ ;  /* 0x0000001d05097210 */ /* 0x000fc60007fde0ff */
[----:B------:R0:W-:Y:S04]  /*3ba0*/  STL [R1+0x600], R10 ;  /* 0x0006000a01007387 */ /* 0x0001e80000100800 */
[----:B------:R1:W-:Y:S04]  /*3bb0*/  STL [R1+0x63c], R9 ;  /* 0x00063c0901007387 */ /* 0x0003e80000100800 */
[----:B------:R2:W-:Y:S01]  /*3bc0*/  STL [R1+0x628], R8 ;  /* 0x0006280801007387 */ /* 0x0005e20000100800 */
[----:B0-----:R-:W-:Y:S02]  /*3bd0*/  LEA R10, P5, R3, R29, 0x7 ;  /* 0x0000001d030a7211 */ /* 0x001fe400078a38ff */
[----:B-1----:R-:W-:-:S03]  /*3be0*/  LEA.HI.X.SX32 R9, R7, R28, 0x1, P0 ;  /* 0x0000001c07097211 */ /* 0x002fc600000f0eff */
[----:B------:R-:W-:Y:S01]  /*3bf0*/  STL [R1+0x454], R10 ;  /* 0x0004540a01007387 */ /* 0x000fe20000100800 */
[----:B------:R-:W-:Y:S02]  /*3c00*/  LEA.HI.X.SX32 R7, R6, R28, 0x1, P1 ;  /* 0x0000001c06077211 */ /* 0x000fe400008f0eff */
[CC--:B--2---:R-:W-:Y:S01]  /*3c10*/  LEA R8, P0, R3.reuse, R29.reuse, 0x6 ;  /* 0x0000001d03087211 */ /* 0x0c4fe200078030ff */
[----:B------:R-:W-:Y:S01]  /*3c20*/  STL [R1+0x350], R9 ;  /* 0x0003500901007387 */ /* 0x000fe20000100800 */
[----:B------:R-:W-:-:S03]  /*3c30*/  LEA R6, P1, R3, R29, 0x5 ;  /* 0x0000001d03067211 */ /* 0x000fc600078228ff */
[----:B------:R-:W-:Y:S04]  /*3c40*/  STL [R1+0x554], R8 ;  /* 0x0005540801007387 */ /* 0x000fe80000100800 */
[----:B------:R0:W-:Y:S04]  /*3c50*/  STL [R1+0x4d0], R7 ;  /* 0x0004d00701007387 */ /* 0x0001e80000100800 */
[----:B------:R1:W-:Y:S04]  /*3c60*/  STL [R1+0x5d4], R6 ;  /* 0x0005d40601007387 */ /* 0x0003e80000100800 */
[----:B------:R2:W-:Y:S01]  /*3c70*/  STL [R1+0x590], R2 ;  /* 0x0005900201007387 */ /* 0x0005e20000100800 */
[----:B0-----:R-:W-:-:S02]  /*3c80*/  LEA R7, P3, R3, R29, 0x4 ;  /* 0x0000001d03077211 */ /* 0x001fc400078620ff */
[----:B-1----:R-:W-:-:S03]  /*3c90*/  LEA.HI.X.SX32 R6, R4, R28, 0x1, P4 ;  /* 0x0000001c04067211 */ /* 0x002fc600020f0eff */
[----:B------:R-:W-:Y:S01]  /*3ca0*/  STL [R1+0x614], R7 ;  /* 0x0006140701007387 */ /* 0x000fe20000100800 */
[CC--:B------:R-:W-:Y:S01]  /*3cb0*/  LEA R4, P4, R3.reuse, R29.reuse, 0x3 ;  /* 0x0000001d03047211 */ /* 0x0c0fe200078818ff */
[----:B--2---:R-:W-:Y:S02]  /*3cc0*/  IMAD.SHL.U32 R2, R3, 0x2, RZ ;  /* 0x0000000203027824 */ /* 0x004fe400078e00ff */
[----:B------:R0:W-:Y:S04]  /*3cd0*/  STL [R1+0x5f0], R6 ;  /* 0x0005f00601007387 */ /* 0x0001e80000100800 */
[----:B------:R1:W-:Y:S01]  /*3ce0*/  STL [R1+0x634], R4 ;  /* 0x0006340401007387 */ /* 0x0003e20000100800 */
[-C--:B0-----:R-:W-:Y:S01]  /*3cf0*/  LEA.HI.X.SX32 R6, R5, R28.reuse, 0x1, P2 ;  /* 0x0000001c05067211 */ /* 0x081fe200010f0eff */
[----:B------:R-:W-:Y:S01]  /*3d00*/  IMAD R5, R3, 0x3, RZ ;  /* 0x0000000303057824 */ /* 0x000fe200078e02ff */
[-C--:B------:R-:W-:Y:S01]  /*3d10*/  IADD3 R7, P2, R2, R29.reuse, RZ ;  /* 0x0000001d02077210 */ /* 0x080fe20007f5e0ff */
[----:B-1----:R-:W2:Y:S03]  /*3d20*/  LDL R4, [R1+0x214] ;  /* 0x0002140001047983 */ /* 0x002ea60000100800 */
[----:B------:R-:W-:Y:S01]  /*3d30*/  LEA.HI.X.SX32 R8, R5, R28, 0x1, P6 ;  /* 0x0000001c05087211 */ /* 0x000fe200030f0eff */
[----:B------:R0:W-:Y:S04]  /*3d40*/  STL [R1+0x620], R6 ;  /* 0x0006200601007387 */ /* 0x0001e80000100800 */
[----:B------:R1:W-:Y:S04]  /*3d50*/  STL [R1+0x64c], R7 ;  /* 0x00064c0701007387 */ /* 0x0003e80000100800 */
[----:B------:R-:W3:Y:S01]  /*3d60*/  LDL R5, [R1+0x1b0] ;  /* 0x0001b00001057983 */ /* 0x000ee20000100800 */
[C---:B0-----:R-:W-:Y:S01]  /*3d70*/  IMAD.SHL.U32 R6, R3.reuse, 0x40, RZ ;  /* 0x0000004003067824 */ /* 0x041fe200078e00ff */
[----:B-1----:R-:W-:-:S04]  /*3d80*/  LEA R7, P6, R3, R29, 0x2 ;  /* 0x0000001d03077211 */ /* 0x002fc800078c10ff */
[----:B------:R-:W-:Y:S01]  /*3d90*/  LEA.HI.X.SX32 R6, R6, R28, 0x1, P5 ;  /* 0x0000001c06067211 */ /* 0x000fe200028f0eff */
[----:B------:R0:W-:Y:S01]  /*3da0*/  STL [R1+0x638], R8 ;  /* 0x0006380801007387 */ /* 0x0001e20000100800 */
[----:B------:R-:W-:-:S03]  /*3db0*/  IMAD.SHL.U32 R9, R3, 0x20, RZ ;  /* 0x0000002003097824 */ /* 0x000fc600078e00ff */
[----:B------:R1:W5:Y:S04]  /*3dc0*/  LDL.LU R29, [R1+0x688] ;  /* 0x00068800011d7983 */ /* 0x0003680000300800 */
[----:B------:R4:W-:Y:S01]  /*3dd0*/  STL [R1+0x644], R7 ;  /* 0x0006440701007387 */ /* 0x0009e20000100800 */
[----:B0-----:R-:W-:-:S03]  /*3de0*/  IMAD.SHL.U32 R8, R3, 0x10, RZ ;  /* 0x0000001003087824 */ /* 0x001fc600078e00ff */
[----:B------:R0:W-:Y:S01]  /*3df0*/  STL [R1+0x450], R6 ;  /* 0x0004500601007387 */ /* 0x0001e20000100800 */
[-C--:B------:R-:W-:Y:S01]  /*3e00*/  LEA.HI.X.SX32 R9, R9, R28.reuse, 0x1, P0 ;  /* 0x0000001c09097211 */ /* 0x080fe200000f0eff */
[C---:B----4-:R-:W-:Y:S02]  /*3e10*/  IMAD.SHL.U32 R7, R3.reuse, 0x8, RZ ;  /* 0x0000000803077824 */ /* 0x050fe400078e00ff */
[----:B0-----:R-:W-:Y:S01]  /*3e20*/  IMAD.SHL.U32 R6, R3, 0x4, RZ ;  /* 0x0000000403067824 */ /* 0x001fe200078e00ff */
[-C--:B------:R-:W-:Y:S02]  /*3e30*/  LEA.HI.X.SX32 R8, R8, R28.reuse, 0x1, P1 ;  /* 0x0000001c08087211 */ /* 0x080fe400008f0eff */
[-C--:B------:R-:W-:Y:S02]  /*3e40*/  LEA.HI.X.SX32 R7, R7, R28.reuse, 0x1, P3 ;  /* 0x0000001c07077211 */ /* 0x080fe400018f0eff */
[-C--:B------:R-:W-:Y:S02]  /*3e50*/  LEA.HI.X.SX32 R6, R6, R28.reuse, 0x1, P4 ;  /* 0x0000001c06067211 */ /* 0x080fe400020f0eff */
[----:B------:R-:W-:-:S02]  /*3e60*/  LEA.HI.X.SX32 R3, R3, R28, 0x1, P2 ;  /* 0x0000001c03037211 */ /* 0x000fc400010f0eff */
[----:B------:R-:W-:Y:S02]  /*3e70*/  LEA.HI.X.SX32 R2, R2, R28, 0x1, P6 ;  /* 0x0000001c02027211 */ /* 0x000fe400030f0eff */
[----:B------:R-:W0:Y:S04]  /*3e80*/  S2R R28, SR_TID.X ;  /* 0x00000000001c7919 */ /* 0x000e280000002100 */
[----:B------:R-:W-:Y:S04]  /*3e90*/  STL [R1+0x550], R9 ;  /* 0x0005500901007387 */ /* 0x000fe80000100800 */
[----:B------:R-:W-:Y:S04]  /*3ea0*/  STL [R1+0x5d0], R8 ;  /* 0x0005d00801007387 */ /* 0x000fe80000100800 */
[----:B------:R-:W-:Y:S04]  /*3eb0*/  STL [R1+0x610], R7 ;  /* 0x0006100701007387 */ /* 0x000fe80000100800 */
[----:B------:R-:W-:Y:S04]  /*3ec0*/  STL [R1+0x630], R6 ;  /* 0x0006300601007387 */ /* 0x000fe80000100800 */
[----:B------:R-:W-:Y:S01]  /*3ed0*/  STL [R1+0x648], R3 ;  /* 0x0006480301007387 */ /* 0x000fe20000100800 */
[----:B0-----:R-:W-:-:S03]  /*3ee0*/  LOP3.LUT R28, R28, 0xff, RZ, 0xc0, !PT ;  /* 0x000000ff1c1c7812 */ /* 0x001fc600078ec0ff */
[----:B------:R-:W-:Y:S02]  /*3ef0*/  STL [R1+0x20], RZ ;  /* 0x000020ff01007387 */ /* 0x000fe40000100800 */
[----:B------:R-:W-:Y:S02]  /*3f00*/  IMAD.SHL.U32 R28, R28, 0x2, RZ ;  /* 0x000000021c1c7824 */ /* 0x000fe400078e00ff */
[----:B------:R0:W-:Y:S04]  /*3f10*/  STL [R1+0x640], R2 ;  /* 0x0006400201007387 */ /* 0x0001e80000100800 */
[----:B------:R1:W-:Y:S04]  /*3f20*/  STL [R1+0x24], RZ ;  /* 0x000024ff01007387 */ /* 0x0003e80000100800 */
[----:B------:R1:W-:Y:S01]  /*3f30*/  STL [R1+0x28], RZ ;  /* 0x000028ff01007387 */ /* 0x0003e20000100800 */
[----:B0-----:R-:W-:-:S03]  /*3f40*/  LOP3.LUT R2, R28, 0x20, RZ, 0x3c, !PT ;  /* 0x000000201c027812 */ /* 0x001fc600078e3cff */
[----:B------:R1:W-:Y:S01]  /*3f50*/  STL [R1+0x2c], RZ ;  /* 0x00002cff01007387 */ /* 0x0003e20000100800 */
[----:B------:R-:W-:-:S03]  /*3f60*/  LOP3.LUT R2, R28, 0x50, RZ, 0x3c, !PT ;  /* 0x000000501c027812 */ /* 0x000fc600078e3cff */
[----:B------:R1:W-:Y:S04]  /*3f70*/  STL [R1+0x10], RZ ;  /* 0x000010ff01007387 */ /* 0x0003e80000100800 */
[----:B------:R1:W-:Y:S04]  /*3f80*/  STL [R1+0x14], RZ ;  /* 0x000014ff01007387 */ /* 0x0003e80000100800 */
[----:B------:R1:W-:Y:S04]  /*3f90*/  STL [R1+0x18], RZ ;  /* 0x000018ff01007387 */ /* 0x0003e80000100800 */
[----:B------:R1:W-:Y:S04]  /*3fa0*/  STL [R1+0x1c], RZ ;  /* 0x00001cff01007387 */ /* 0x0003e80000100800 */
[----:B------:R1:W-:Y:S04]  /*3fb0*/  STL [R1], RZ ;  /* 0x000000ff01007387 */ /* 0x0003e80000100800 */
[----:B------:R1:W-:Y:S04]  /*3fc0*/  STL [R1+0x4], RZ ;  /* 0x000004ff01007387 */ /* 0x0003e80000100800 */
[----:B------:R1:W-:Y:S04]  /*3fd0*/  STL [R1+0x8], RZ ;  /* 0x000008ff01007387 */ /* 0x0003e80000100800 */
[----:B------:R1:W-:Y:S01]  /*3fe0*/  STL [R1+0xc], RZ ;  /* 0x00000cff01007387 */ /* 0x0003e20000100800 */
[----:B------:R-:W-:-:S02]  /*3ff0*/  LOP3.LUT R3, R28, 0x10, RZ, 0x3c, !PT ;  /* 0x000000101c037812 */ /* 0x000fc400078e3cff */
[C---:B------:R-:W-:Y:S02]  /*4000*/  LOP3.LUT R6, R28.reuse, 0x30, RZ, 0x3c, !PT ;  /* 0x000000301c067812 */ /* 0x040fe400078e3cff */
[C---:B------:R-:W-:Y:S02]  /*4010*/  LOP3.LUT R3, R28.reuse, 0x40, RZ, 0x3c, !PT ;  /* 0x000000401c037812 */ /* 0x040fe400078e3cff */
[C---:B------:R-:W-:Y:S02]  /*4020*/  LOP3.LUT R6, R28.reuse, 0x60, RZ, 0x3c, !PT ;  /* 0x000000601c067812 */ /* 0x040fe400078e3cff */
[----:B------:R-:W-:Y:S02]  /*4030*/  LOP3.LUT R3, R28, 0x70, RZ, 0x3c, !PT ;  /* 0x000000701c037812 */ /* 0x000fe400078e3cff */
[----:B--2---:R-:W-:Y:S02]  /*4040*/  LOP3.LUT R2, R4, 0x20, RZ, 0x3c, !PT ;  /* 0x0000002004027812 */ /* 0x004fe400078e3cff */
[----:B---3--:R-:W-:-:S05]  /*4050*/  LOP3.LUT R2, R5, 0x40, RZ, 0x3c, !PT ;  /* 0x0000004005027812 */ /* 0x008fca00078e3cff */
[----:B------:R1:W-:Y:S01]  /*4060*/  STL [R1+0x678], R2 ;  /* 0x0006780201007387 */ /* 0x0003e20000100800 */
[C---:B------:R-:W-:Y:S02]  /*4070*/  LOP3.LUT R6, R4.reuse, 0x40, RZ, 0x3c, !PT ;  /* 0x0000004004067812 */ /* 0x040fe400078e3cff */
[----:B------:R-:W-:-:S06]  /*4080*/  LOP3.LUT R3, R4, 0x60, RZ, 0x3c, !PT ;  /* 0x0000006004037812 */ /* 0x000fcc00078e3cff */
.L_x_2:
[----:B-----5:R-:W2:Y:S01]  /*4090*/  LDL R3, [R1+0x84] ;  /* 0x0000840001037983 */ /* 0x020ea20000100800 */
[----:B------:R-:W-:-:S03]  /*40a0*/  IMAD.MOV.U32 R4, RZ, RZ, c[0x0][0x180] ;  /* 0x00006000ff047624 */ /* 0x000fc600078e00ff */
[----:B--2---:R0:W-:Y:S04]  /*40b0*/  STL [R1+0xab4], R3 ;  /* 0x000ab40301007387 */ /* 0x0041e80000100800 */
[----:B-1----:R-:W2:Y:S04]  /*40c0*/  LDL R2, [R1+0x88] ;  /* 0x0000880001027983 */ /* 0x002ea80000100800 */
[----:B0-----:R-:W3:Y:S04]  /*40d0*/  LDL R3, [R1+0x210] ;  /* 0x0002100001037983 */ /* 0x001ee80000100800 */
[----:B------:R-:W-:Y:S04]  /*40e0*/  STL [R1+0x968], R5 ;  /* 0x0009680501007387 */ /* 0x000fe80000100800 */
        /* <DEDUP_REMOVED lines=32> */
[----:B------:R0:W-:Y:S04]  /*42f0*/  STL [R1+0xab0], R5 ;  /* 0x000ab00501007387 */ /* 0x0001e80000100800 */
        /* <DEDUP_REMOVED lines=69> */
[----:B------:R-:W-:Y:S01]  /*4750*/  STL [R1+0x914], R9 ;  /* 0x0009140901007387 */ /* 0x000fe20000100800 */
[----:B---3--:R-:W-:-:S03]  /*4760*/  IMAD R4, R3, -0x80, R4 ;  /* 0xffffff8003047824 */ /* 0x008fc600078e0204 */
[----:B------:R-:W-:Y:S04]  /*4770*/  STL [R1+0x910], R11 ;  /* 0x0009100b01007387 */ /* 0x000fe80000100800 */
[----:B------:R-:W-:Y:S04]  /*4780*/  STL [R1+0x90c], R13 ;  /* 0x00090c0d01007387 */ /* 0x000fe80000100800 */
[----:B-----5:R-:W-:Y:S04]  /*4790*/  STL [R1+0x8c0], R29 ;  /* 0x0008c01d01007387 */ /* 0x020fe80000100800 */
[----:B------:R-:W-:Y:S04]  /*47a0*/  STL [R1+0x778], R0 ;  /* 0x0007780001007387 */ /* 0x000fe80000100800 */
[----:B------:R-:W2:Y:S01]  /*47b0*/  LDL.LU R3, [R1+0xab4] ;  /* 0x000ab40001037983 */ /* 0x000ea20000300800 */
[----:B------:R-:W-:-:S02]  /*47c0*/  ISETP.GT.AND P0, PT, R4, RZ, PT ;  /* 0x000000ff0400720c */ /* 0x000fc40003f04270 */
[----:B0-----:R-:W-:-:S11]  /*47d0*/  PRMT R5, RZ, 0x7610, R5 ;  /* 0x00007610ff057816 */ /* 0x001fd60000000005 */
[----:B--2---:R-:W2:Y:S01]  /*47e0*/  @P0 LDG.E.U16 R5, [R2.64] ;  /* 0x0000000602050981 */ /* 0x004ea2000c1e1500 */
[----:B------:R-:W-:-:S03]  /*47f0*/  ISETP.GT.AND P1, PT, R4, 0x1, PT ;  /* 0x000000010400780c */ /* 0x000fc60003f24270 */
[----:B--2---:R0:W-:Y:S04]  /*4800*/  STL [R1+0x20c], R5 ;  /* 0x00020c0501007387 */ /* 0x0041e80000100800 */
[----:B0-----:R-:W2:Y:S04]  /*4810*/  LDL.LU R5, [R1+0xab0] ;  /* 0x000ab00001057983 */ /* 0x001ea80000300800 */
[----:B------:R-:W3:Y:S04]  /*4820*/  LDL R2, [R1+0x648] ;  /* 0x0006480001027983 */ /* 0x000ee80000100800 */
[----:B------:R-:W3:Y:S01]  /*4830*/  LDL R3, [R1+0x64c] ;  /* 0x00064c0001037983 */ /* 0x000ee20000100800 */
[----:B------:R-:W-:-:S02]  /*4840*/  PRMT R7, RZ, 0x7610, R7 ;  /* 0x00007610ff077816 */ /* 0x000fc40000000007 */
[----:B---3--:R-:W-:-:S04]  /*4850*/  @P1 LOP3.LUT R3, R3, R2, RZ, 0x3c, !PT ;  /* 0x0000000203031212 */ /* 0x008fc800078e3cff */
[----:B------:R-:W-:-:S04]  /*4860*/  @P1 LOP3.LUT R2, R3, R2, RZ, 0x3c, !PT ;  /* 0x0000000203021212 */ /* 0x000fc800078e3cff */
[----:B------:R-:W-:-:S05]  /*4870*/  @P1 LOP3.LUT R3, R3, R2, RZ, 0x3c, !PT ;  /* 0x0000000203031212 */ /* 0x000fca00078e3cff */
[----:B------:R-:W3:Y:S01]  /*4880*/  @P1 LDG.E.U16 R7, [R2.64] ;  /* 0x0000000602071981 */ /* 0x000ee2000c1e1500 */
[----:B------:R-:W-:-:S03]  /*4890*/  ISETP.GT.AND P2, PT, R4, 0x2, PT ;  /* 0x000000020400780c */ /* 0x000fc60003f44270 */
[----:B---3--:R0:W-:Y:S04]  /*48a0*/  STL [R1+0x208], R7 ;  /* 0x0002080701007387 */ /* 0x0081e80000100800 */
[----:B0-----:R-:W3:Y:S04]  /*48b0*/  LDL.LU R7, [R1+0xaac] ;  /* 0x000aac0001077983 */ /* 0x001ee80000300800 */
[----:B------:R-:W4:Y:S04]  /*48c0*/  LDL R2, [R1+0x640] ;  /* 0x0006400001027983 */ /* 0x000f280000100800 */
[----:B------:R-:W4:Y:S01]  /*48d0*/  LDL R3, [R1+0x644] ;  /* 0x0006440001037983 */ /* 0x000f220000100800 */
[----:B--2---:R-:W-:-:S02]  /*48e0*/  PRMT R5, RZ, 0x7610, R5 ;  /* 0x00007610ff057816 */ /* 0x004fc40000000005 */
[----:B----4-:R-:W-:-:S04]  /*48f0*/  @P2 LOP3.LUT R3, R3, R2, RZ, 0x3c, !PT ;  /* 0x0000000203032212 */ /* 0x010fc800078e3cff */
[----:B------:R-:W-:-:S04]  /*4900*/  @P2 LOP3.LUT R2, R3, R2, RZ, 0x3c, !PT ;  /* 0x0000000203022212 */ /* 0x000fc800078e3cff */
[----:B------:R-:W-:-:S05]  /*4910*/  @P2 LOP3.LUT R3, R3, R2, RZ, 0x3c, !PT ;  /* 0x0000000203032212 */ /* 0x000fca00078e3cff */
[----:B------:R-:W2:Y:S01]  /*4920*/  @P2 LDG.E.U16 R5, [R2.64] ;  /* 0x0000000602052981 */ /* 0x000ea2000c1e1500 */
[----:B------:R-:W-:-:S03]  /*4930*/  ISETP.GT.AND P3, PT, R4, 0x3, PT ;  /* 0x000000030400780c */ /* 0x000fc60003f64270 */
[----:B--2---:R0:W-:Y:S04]  /*4940*/  STL [R1+0x204], R5 ;  /* 0x0002040501007387 */ /* 0x0041e80000100800 */
[----:B0-----:R-:W2:Y:S04]  /*4950*/  LDL.LU R5, [R1+0xaa8] ;  /* 0x000aa80001057983 */ /* 0x001ea80000300800 */
[----:B------:R-:W4:Y:S04]  /*4960*/  LDL R2, [R1+0x638] ;  /* 0x0006380001027983 */ /* 0x000f280000100800 */
[----:B------:R-:W4:Y:S01]  /*4970*/  LDL R3, [R1+0x63c] ;  /* 0x00063c0001037983 */ /* 0x000f220000100800 */
[----:B------:R-:W-:-:S02]  /*4980*/  PRMT R28, RZ, 0x7610, R28 ;  /* 0x00007610ff1c7816 */ /* 0x000fc4000000001c */
[----:B----4-:R-:W-:-:S04]  /*4990*/  @P3 LOP3.LUT R3, R3, R2, RZ, 0x3c, !PT ;  /* 0x0000000203033212 */ /* 0x010fc800078e3cff */
[----:B------:R-:W-:-:S04]  /*49a0*/  @P3 LOP3.LUT R2, R3, R2, RZ, 0x3c, !PT ;  /* 0x0000000203023212 */ /* 0x000fc800078e3cff */
[----:B------:R-:W-:-:S05]  /*49b0*/  @P3 LOP3.LUT R3, R3, R2, RZ, 0x3c, !PT ;  /* 0x0000000203033212 */ /* 0x000fca00078e3cff */
[----:B------:R-:W4:Y:S01]  /*49c0*/  @P3 LDG.E.U16 R28, [R2.64] ;  /* 0x00000006021c3981 */ /* 0x000f22000c1e1500 */
[----:B------:R-:W-:-:S03]  /*49d0*/  ISETP.GT.AND P4, PT, R4, 0x4, PT ;  /* 0x000000040400780c */ /* 0x000fc60003f84270 */
[----:B----4-:R0:W-:Y:S04]  /*49e0*/  STL [R1+0x200], R28 ;  /* 0x0002001c01007387 */ /* 0x0101e80000100800 */
[----:B0-----:R-:W4:Y:S04]  /*49f0*/  LDL.LU R28, [R1+0xaa4] ;  /* 0x000aa400011c7983 */ /* 0x001f280000300800 */
[----:B------:R-:W2:Y:S04]  /*4a00*/  LDL R2, [R1+0x630] ;  /* 0x0006300001027983 */ /* 0x000ea80000100800 */
[----:B------:R-:W2:Y:S01]  /*4a10*/  LDL R3, [R1+0x634] ;  /* 0x0006340001037983 */ /* 0x000ea20000100800 */
[----:B---3--:R-:W-:-:S02]  /*4a20*/  PRMT R7, RZ, 0x7610, R7 ;  /* 0x00007610ff077816 */ /* 0x008fc40000000007 */
[----:B--2---:R-:W-:-:S04]  /*4a30*/  @P4 LOP3.LUT R3, R3, R2, RZ, 0x3c, !PT ;  /* 0x0000000203034212 */ /* 0x004fc800078e3cff */
[----:B------:R-:W-:-:S04]  /*4a40*/  @P4 LOP3.LUT R2, R3, R2, RZ, 0x3c, !PT ;  /* 0x0000000203024212 */ /* 0x000fc800078e3cff */
[----:B------:R-:W-:-:S05]  /*4a50*/  @P4 LOP3.LUT R3, R3, R2, RZ, 0x3c, !PT ;  /* 0x0000000203034212 */ /* 0x000fca00078e3cff */
[----:B------:R-:W2:Y:S01]  /*4a60*/  @P4 LDG.E.U16 R7, [R2.64] ;  /* 0x0000000602074981 */ /* 0x000ea2000c1e1500 */
        /* <DEDUP_REMOVED lines=13> */
[----:B------:R-:W3:Y:S04]  /*4b40*/  LDL R2, [R1+0x620] ;  /* 0x0006200001027983 */ /* 0x000ee80000100800 */
[----:B------:R-:W3:Y:S01]  /*4b50*/  LDL R3, [R1+0x624] ;  /* 0x0006240001037983 */ /* 0x000ee20000100800 */
[----:B--2---:R-:W-:-:S02]  /*4b60*/  PRMT R7, RZ, 0x7610, R7 ;  /* 0x00007610ff077816 */ /* 0x004fc40000000007 */
[----:B---3--:R-:W-:-:S04]  /*4b70*/  @P1 LOP3.LUT R3, R3, R2, RZ, 0x3c, !PT ;  /* 0x0000000203031212 */ /* 0x008fc800078e3cff */
        /* <DEDUP_REMOVED lines=16> */
[----:B------:R-:W2:Y:S04]  /*4c80*/  LDL R2, [R1+0x610] ;  /* 0x0006100001027983 */ /* 0x000ea80000100800 */
[----:B------:R-:W2:Y:S01]  /*4c90*/  LDL R3, [R1+0x614] ;  /* 0x0006140001037983 */ /* 0x000ea20000100800 */
[----:B----4-:R-:W-:-:S02]  /*4ca0*/  PRMT R28, RZ, 0x7610, R28 ;  /* 0x00007610ff1c7816 */ /* 0x010fc4000000001c */
[----:B--2---:R-:W-:-:S04]  /*4cb0*/  @P2 LOP3.LUT R3, R3, R2, RZ, 0x3c, !PT ;  /* 0x0000000203032212 */ /* 0x004fc800078e3cff */
        /* <DEDUP_REMOVED lines=28> */
[----:B----4-:R-:W-:-:S02]  /*4e80*/  PRMT R7, RZ, 0x7610, R7 ;  /* 0x00007610ff077816 */ /* 0x010fc40000000007 */
        /* <DEDUP_REMOVED lines=719> */
[----:B---3--:R-:W-:-:S02]  /*7b80*/  PRMT R7, RZ, 0x7610, R7 ;  /* 0x00007610ff077816 */ /* 0x008fc40000000007 */
[----:B----4-:R-:W-:-:S04]  /*7b90*/  @P2 LOP3.LUT R3, R3, R2, RZ, 0x3c, !PT ;  /* 0x0000000203032212 */ /* 0x010fc800078e3cff */
        /* <DEDUP_REMOVED lines=18> */
[----:B------:R-:W-:-:S02]  /*7cc0*/  PRMT R6, RZ, 0x7610, R6 ;  /* 0x00007610ff067816 */ /* 0x000fc40000000006 */
[----:B--2---:R-:W-:-:S04]  /*7cd0*/  @P4 LOP3.LUT R3, R3, R2, RZ, 0x3c, !PT ;  /* 0x0000000203034212 */ /* 0x004fc800078e3cff */
[----:B------:R-:W-:-:S04]  /*7ce0*/  @P4 LOP3.LUT R2, R3, R2, RZ, 0x3c, !PT ;  /* 0x0000000203024212 */ /* 0x000fc800078e3cff */
[----:B------:R-:W-:-:S05]  /*7cf0*/  @P4 LOP3.LUT R3, R3, R2, RZ, 0x3c, !PT ;  /* 0x0000000203034212 */ /* 0x000fca00078e3cff */
[----:B------:R-:W2:Y:S01]  /*7d00*/  @P4 LDG.E.U16 R6, [R2.64] ;  /* 0x0000000602064981 */ /* 0x000ea2000c1e1500 */
[----:B------:R-:W-:-:S03]  /*7d10*/  ISETP.GT.AND P1, PT, R4, 0x56, PT ;  /* 0x000000560400780c */ /* 0x000fc60003f24270 */
[----:B--2---:R0:W-:Y:S04]  /*7d20*/  STL [R1+0xb4], R6 ;  /* 0x0000b40601007387 */ /* 0x0041e80000100800 */
[----:B0-----:R-:W2:Y:S04]  /*7d30*/  LDL.LU R6, [R1+0x95c] ;  /* 0x00095c0001067983 */ /* 0x001ea80000300800 */
        /* <DEDUP_REMOVED lines=166> */
[----:B------:R0:W2:Y:S04]  /*87a0*/  @P0 LDG.E.U16 R5, [R2.64] ;  /* 0x0000000602050981 */ /* 0x0000a8000c1e1500 */
[----:B0-----:R-:W2:Y:S04]  /*87b0*/  LDL R2, [R1+0x318] ;  /* 0x0003180001027983 */ /* 0x001ea80000100800 */
[----:B------:R-:W2:Y:S01]  /*87c0*/  LDL R3, [R1+0x31c] ;  /* 0x00031c0001037983 */ /* 0x000ea20000100800 */
[----:B------:R-:W-:Y:S02]  /*87d0*/  ISETP.GT.AND P2, PT, R4, 0x67, PT ;  /* 0x000000670400780c */ /* 0x000fe40003f44270 */
[----:B------:R-:W-:-:S11]  /*87e0*/  PRMT R8, RZ, 0x7610, R8 ;  /* 0x00007610ff087816 */ /* 0x000fd60000000008 */
[----:B--2---:R-:W-:-:S04]  /*87f0*/  @P2 LOP3.LUT R3, R3, R2, RZ, 0x3c, !PT ;  /* 0x0000000203032212 */ /* 0x004fc800078e3cff */
[----:B------:R-:W-:-:S04]  /*8800*/  @P2 LOP3.LUT R2, R3, R2, RZ, 0x3c, !PT ;  /* 0x0000000203022212 */ /* 0x000fc800078e3cff */
[----:B------:R-:W-:-:S05]  /*8810*/  @P2 LOP3.LUT R3, R3, R2, RZ, 0x3c, !PT ;  /* 0x0000000203032212 */ /* 0x000fca00078e3cff */
[----:B------:R-:W2:Y:S04]  /*8820*/  @P2 LDG.E.U16 R8, [R2.64] ;  /* 0x0000000602082981 */ /* 0x000ea8000c1e1500 */
[----:B------:R0:W-:Y:S04]  /*8830*/  STL [R1+0x64], R5 ;  /* 0x0000640501007387 */ /* 0x0001e80000100800 */
[----:B0-----:R-:W3:Y:S04]  /*8840*/  LDL R5, [R1+0x2fc] ;  /* 0x0002fc0001057983 */ /* 0x001ee80000100800 */
[----:B--2---:R0:W-:Y:S04]  /*8850*/  STL [R1+0x60], R8 ;  /* 0x0000600801007387 */ /* 0x0041e80000100800 */
[----:B0-----:R-:W2:Y:S04]  /*8860*/  LDL.LU R8, [R1+0x918] ;  /* 0x0009180001087983 */ /* 0x001ea80000300800 */
[----:B------:R-:W2:Y:S04]  /*8870*/  LDL R2, [R1+0x310] ;  /* 0x0003100001027983 */ /* 0x000ea80000100800 */
[----:B------:R-:W2:Y:S01]  /*8880*/  LDL R3, [R1+0x314] ;  /* 0x0003140001037983 */ /* 0x000ea20000100800 */
[----:B------:R-:W-:-:S02]  /*8890*/  ISETP.GT.AND P3, PT, R4, 0x68, PT ;  /* 0x000000680400780c */ /* 0x000fc40003f64270 */
[----:B------:R-:W-:-:S11]  /*88a0*/  PRMT R9, RZ, 0x7610, R9 ;  /* 0x00007610ff097816 */ /* 0x000fd60000000009 */
        /* <DEDUP_REMOVED lines=9> */
[----:B---3--:R-:W-:-:S02]  /*8940*/  PRMT R7, RZ, 0x7610, R7 ;  /* 0x00007610ff077816 */ /* 0x008fc40000000007 */
[----:B--2---:R-:W-:-:S04]  /*8950*/  @P4 LOP3.LUT R3, R3, R2, RZ, 0x3c, !PT ;  /* 0x0000000203034212 */ /* 0x004fc800078e3cff */
[----:B------:R-:W-:-:S04]  /*8960*/  @P4 LOP3.LUT R2, R3, R2, RZ, 0x3c, !PT ;  /* 0x0000000203024212 */ /* 0x000fc800078e3cff */
[----:B------:R-:W-:-:S05]  /*8970*/  @P4 LOP3.LUT R3, R3, R2, RZ, 0x3c, !PT ;  /* 0x0000000203034212 */ /* 0x000fca00078e3cff */
[----:B------:R0:W2:Y:S04]  /*8980*/  @P4 LDG.E.U16 R7, [R2.64] ;  /* 0x0000000602074981 */ /* 0x0000a8000c1e1500 */
[----:B0-----:R-:W3:Y:S04]  /*8990*/  LDL R2, [R1+0x300] ;  /* 0x0003000001027983 */ /* 0x001ee80000100800 */
[----:B------:R-:W3:Y:S01]  /*89a0*/  LDL R3, [R1+0x304] ;  /* 0x0003040001037983 */ /* 0x000ee20000100800 */
[----:B------:R-:W-:Y:S02]  /*89b0*/  ISETP.GT.AND P0, PT, R4, 0x6a, PT ;  /* 0x0000006a0400780c */ /* 0x000fe40003f04270 */
[----:B------:R-:W-:-:S11]  /*89c0*/  PRMT R11, RZ, 0x7610, R11 ;  /* 0x00007610ff0b7816 */ /* 0x000fd6000000000b */
[----:B---3--:R-:W-:-:S04]  /*89d0*/  @P0 LOP3.LUT R3, R3, R2, RZ, 0x3c, !PT ;  /* 0x0000000203030212 */ /* 0x008fc800078e3cff */
[----:B------:R-:W-:-:S04]  /*89e0*/  @P0 LOP3.LUT R2, R3, R2, RZ, 0x3c, !PT ;  /* 0x0000000203020212 */ /* 0x000fc800078e3cff */
[----:B------:R-:W-:-:S05]  /*89f0*/  @P0 LOP3.LUT R3, R3, R2, RZ, 0x3c, !PT ;  /* 0x0000000203030212 */ /* 0x000fca00078e3cff */
[----:B------:R-:W3:Y:S04]  /*8a00*/  @P0 LDG.E.U16 R11, [R2.64] ;  /* 0x00000006020b0981 */ /* 0x000ee8000c1e1500 */
[----:B--2---:R0:W-:Y:S04]  /*8a10*/  STL [R1+0x58], R7 ;  /* 0x0000580701007387 */ /* 0x0041e80000100800 */
[----:B0-----:R-:W2:Y:S01]  /*8a20*/  LDL R7, [R1+0x2e4] ;  /* 0x0002e40001077983 */ /* 0x001ea20000100800 */
[----:B------:R-:W-:-:S03]  /*8a30*/  ISETP.GT.AND P1, PT, R4, 0x6b, PT ;  /* 0x0000006b0400780c */ /* 0x000fc60003f24270 */
[----:B---3--:R0:W-:Y:S04]  /*8a40*/  STL [R1+0x54], R11 ;  /* 0x0000540b01007387 */ /* 0x0081e80000100800 */
[----:B0-----:R-:W3:Y:S04]  /*8a50*/  LDL.LU R11, [R1+0x910] ;  /* 0x00091000010b7983 */ /* 0x001ee80000300800 */
[----:B------:R-:W2:Y:S01]  /*8a60*/  LDL R3, [R1+0x2f8] ;  /* 0x0002f80001037983 */ /* 0x000ea20000100800 */
[----:B------:R-:W-:Y:S01]  /*8a70*/  PRMT R0, RZ, 0x7610, R0 ;  /* 0x00007610ff007816 */ /* 0x000fe20000000000 */
[----:B------:R-:W-:Y:S01]  /*8a80*/  @P1 IMAD.MOV.U32 R2, RZ, RZ, R5 ;  /* 0x000000ffff021224 */ /* 0x000fe200078e0005 */
[----:B------:R-:W-:Y:S01]  /*8a90*/  ISETP.GT.AND P2, PT, R4, 0x6c, PT ;  /* 0x0000006c0400780c */ /* 0x000fe20003f44270 */
[----:B------:R-:W3:Y:S04]  /*8aa0*/  LDL R5, [R1+0x2d8] ;  /* 0x0002d80001057983 */ /* 0x000ee80000100800 */
[----:B--2---:R0:W2:Y:S04]  /*8ab0*/  @P1 LDG.E.U16 R0, [R2.64] ;  /* 0x0000000602001981 */ /* 0x0040a8000c1e1500 */
[----:B0-----:R-:W2:Y:S04]  /*8ac0*/  LDL R2, [R1+0x2f0] ;  /* 0x0002f00001027983 */ /* 0x001ea80000100800 */
[----:B------:R-:W2:Y:S01]  /*8ad0*/  LDL R3, [R1+0x2f4] ;  /* 0x0002f40001037983 */ /* 0x000ea20000100800 */
[----:B------:R-:W-:-:S02]  /*8ae0*/  PRMT R13, RZ, 0x7610, R13 ;  /* 0x00007610ff0d7816 */ /* 0x000fc4000000000d */
        /* <DEDUP_REMOVED lines=11> */
[----:B----4-:R-:W-:-:S11]  /*8ba0*/  PRMT R28, RZ, 0x7610, R28 ;  /* 0x00007610ff1c7816 */ /* 0x010fd6000000001c */
[----:B--2---:R-:W-:-:S04]  /*8bb0*/  @P0 LOP3.LUT R3, R3, R2, RZ, 0x3c, !PT ;  /* 0x0000000203030212 */ /* 0x004fc800078e3cff */
[----:B------:R-:W-:-:S04]  /*8bc0*/  @P0 LOP3.LUT R2, R3, R2, RZ, 0x3c, !PT ;  /* 0x0000000203020212 */ /* 0x000fc800078e3cff */
[----:B------:R-:W-:-:S05]  /*8bd0*/  @P0 LOP3.LUT R3, R3, R2, RZ, 0x3c, !PT ;  /* 0x0000000203030212 */ /* 0x000fca00078e3cff */
[----:B------:R-:W2:Y:S01]  /*8be0*/  @P0 LDG.E.U16 R28, [R2.64] ;  /* 0x00000006021c0981 */ /* 0x000ea2000c1e1500 */
[C---:B------:R-:W-:Y:S02]  /*8bf0*/  ISETP.GT.AND P1, PT, R4.reuse, 0x6e, PT ;  /* 0x0000006e0400780c */ /* 0x040fe40003f24270 */
[----:B------:R-:W-:Y:S01]  /*8c00*/  PRMT R6, RZ, 0x7610, R6 ;  /* 0x00007610ff067816 */ /* 0x000fe20000000006 */
[----:B--2---:R-:W-:Y:S04]  /*8c10*/  STL [R1+0x48], R28 ;  /* 0x0000481c01007387 */ /* 0x004fe80000100800 */
[----:B------:R-:W2:Y:S06]  /*8c20*/  LDL R3, [R1+0x2e0] ;  /* 0x0002e00001037983 */ /* 0x000eac0000100800 */
[----:B------:R-:W-:Y:S01]  /*8c30*/  @P1 IMAD.MOV.U32 R2, RZ, RZ, R7 ;  /* 0x000000ffff021224 */ /* 0x000fe200078e0007 */
[----:B------:R-:W-:-:S02]  /*8c40*/  ISETP.GT.AND P0, PT, R4, 0x6f, PT ;  /* 0x0000006f0400780c */ /* 0x000fc40003f04270 */
[----:B------:R-:W-:Y:S01]  /*8c50*/  PRMT R29, RZ, 0x7610, R29 ;  /* 0x00007610ff1d7816 */ /* 0x000fe2000000001d */
[----:B------:R-:W4:Y:S04]  /*8c60*/  LDL R7, [R1+0x2c8] ;  /* 0x0002c80001077983 */ /* 0x000f280000100800 */
[----:B--2---:R3:W2:Y:S06]  /*8c70*/  @P1 LDG.E.U16 R6, [R2.64] ;  /* 0x0000000602061981 */ /* 0x0046ac000c1e1500 */
[----:B---3--:R-:W-:-:S02]  /*8c80*/  @P0 IMAD.MOV.U32 R2, RZ, RZ, R0 ;  /* 0x000000ffff020224 */ /* 0x008fc400078e0000 */
[----:B------:R-:W-:-:S05]  /*8c90*/  @P0 IMAD.MOV.U32 R3, RZ, RZ, R5 ;  /* 0x000000ffff030224 */ /* 0x000fca00078e0005 */
[----:B------:R0:W3:Y:S04]  /*8ca0*/  @P0 LDG.E.U16 R29, [R2.64] ;  /* 0x00000006021d0981 */ /* 0x0000e8000c1e1500 */
[----:B--2---:R1:W-:Y:S04]  /*8cb0*/  STL [R1+0x44], R6 ;  /* 0x0000440601007387 */ /* 0x0043e80000100800 */
[----:B0-----:R-:W2:Y:S04]  /*8cc0*/  LDL R2, [R1+0x2d0] ;  /* 0x0002d00001027983 */ /* 0x001ea80000100800 */
[----:B------:R-:W2:Y:S01]  /*8cd0*/  LDL R3, [R1+0x2d4] ;  /* 0x0002d40001037983 */ /* 0x000ea20000100800 */
[----:B------:R-:W-:-:S02]  /*8ce0*/  ISETP.GT.AND P1, PT, R4, 0x70, PT ;  /* 0x000000700400780c */ /* 0x000fc40003f24270 */
[----:B------:R-:W-:Y:S01]  /*8cf0*/  PRMT R27, RZ, 0x7610, R27 ;  /* 0x00007610ff1b7816 */ /* 0x000fe2000000001b */
[----:B-1----:R-:W3:Y:S01]  /*8d00*/  LDL R6, [R1+0x2cc] ;  /* 0x0002cc0001067983 */ /* 0x002ee20000100800 */
[----:B------:R-:W-:-:S03]  /*8d10*/  ISETP.GT.AND P0, PT, R4, 0x71, PT ;  /* 0x000000710400780c */ /* 0x000fc60003f04270 */
[----:B------:R-:W3:Y:S04]  /*8d20*/  LDL R5, [R1+0x2c0] ;  /* 0x0002c00001057983 */ /* 0x000ee80000100800 */
[----:B------:R-:W3:Y:S02]  /*8d30*/  LDL R0, [R1+0x2c4] ;  /* 0x0002c40001007983 */ /* 0x000ee40000100800 */
[----:B--2---:R-:W-:-:S04]  /*8d40*/  @P1 LOP3.LUT R3, R3, R2, RZ, 0x3c, !PT ;  /* 0x0000000203031212 */ /* 0x004fc800078e3cff */
[----:B------:R-:W-:-:S04]  /*8d50*/  @P1 LOP3.LUT R2, R3, R2, RZ, 0x3c, !PT ;  /* 0x0000000203021212 */ /* 0x000fc800078e3cff */
[----:B------:R-:W-:-:S05]  /*8d60*/  @P1 LOP3.LUT R3, R3, R2, RZ, 0x3c, !PT ;  /* 0x0000000203031212 */ /* 0x000fca00078e3cff */
[----:B------:R0:W2:Y:S01]  /*8d70*/  @P1 LDG.E.U16 R27, [R2.64] ;  /* 0x00000006021b1981 */ /* 0x0000a2000c1e1500 */
[----:B------:R-:W-:-:S03]  /*8d80*/  PRMT R26, RZ, 0x7610, R26 ;  /* 0x00007610ff1a7816 */ /* 0x000fc6000000001a */
[----:B---3--:R1:W-:Y:S01]  /*8d90*/  STL [R1+0x8c4], R29 ;  /* 0x0008c41d01007387 */ /* 0x0083e20000100800 */
[----:B0-----:R-:W-:Y:S02]  /*8da0*/  @P0 IMAD.MOV.U32 R2, RZ, RZ, R6 ;  /* 0x000000ffff020224 */ /* 0x001fe400078e0006 */
[----:B----4-:R-:W-:Y:S01]  /*8db0*/  @P0 IMAD.MOV.U32 R3, RZ, RZ, R7 ;  /* 0x000000ffff030224 */ /* 0x010fe200078e0007 */
[----:B-1----:R-:W3:Y:S04]  /*8dc0*/  LDL R29, [R1+0x2bc] ;  /* 0x0002bc00011d7983 */ /* 0x002ee80000100800 */
[----:B------:R0:W4:Y:S01]  /*8dd0*/  @P0 LDG.E.U16 R26, [R2.64] ;  /* 0x00000006021a0981 */ /* 0x000122000c1e1500 */
[----:B------:R-:W-:-:S03]  /*8de0*/  ISETP.GT.AND P1, PT, R4, 0x72, PT ;  /* 0x000000720400780c */ /* 0x000fc60003f24270 */
[----:B--2---:R1:W-:Y:S04]  /*8df0*/  STL [R1+0x904], R27 ;  /* 0x0009041b01007387 */ /* 0x0043e80000100800 */
[----:B------:R-:W2:Y:S04]  /*8e00*/  LDL R7, [R1+0x2b0] ;  /* 0x0002b00001077983 */ /* 0x000ea80000100800 */
[----:B------:R-:W2:Y:S04]  /*8e10*/  LDL R6, [R1+0x2b4] ;  /* 0x0002b40001067983 */ /* 0x000ea80000100800 */
[----:B-1----:R-:W2:Y:S01]  /*8e20*/  LDL R27, [R1+0x2b8] ;  /* 0x0002b800011b7983 */ /* 0x002ea20000100800 */
[----:B------:R-:W-:Y:S01]  /*8e30*/  PRMT R25, RZ, 0x7610, R25 ;  /* 0x00007610ff197816 */ /* 0x000fe20000000019 */
[----:B0-----:R-:W-:Y:S01]  /*8e40*/  @P1 IMAD.MOV.U32 R2, RZ, RZ, R0 ;  /* 0x000000ffff021224 */ /* 0x001fe200078e0000 */
[----:B------:R-:W-:Y:S01]  /*8e50*/  ISETP.GT.AND P0, PT, R4, 0x73, PT ;  /* 0x000000730400780c */ /* 0x000fe20003f04270 */
[----:B------:R-:W-:-:S05]  /*8e60*/  @P1 IMAD.MOV.U32 R3, RZ, RZ, R5 ;  /* 0x000000ffff031224 */ /* 0x000fca00078e0005 */
[----:B------:R3:W2:Y:S01]  /*8e70*/  @P1 LDG.E.U16 R25, [R2.64] ;  /* 0x0000000602191981 */ /* 0x0006a2000c1e1500 */
[----:B------:R-:W-:Y:S02]  /*8e80*/  ISETP.GT.AND P1, PT, R4, 0x74, PT ;  /* 0x000000740400780c */ /* 0x000fe40003f24270 */
[----:B------:R-:W-:Y:S01]  /*8e90*/  PRMT R24, RZ, 0x7610, R24 ;  /* 0x00007610ff187816 */ /* 0x000fe20000000018 */
[----:B----4-:R0:W-:Y:S04]  /*8ea0*/  STL [R1+0x908], R26 ;  /* 0x0009081a01007387 */ /* 0x0101e80000100800 */
[----:B------:R-:W4:Y:S01]  /*8eb0*/  LDL R5, [R1+0x290] ;  /* 0x0002900001057983 */ /* 0x000f220000100800 */
[----:B---3--:R-:W-:-:S03]  /*8ec0*/  @P0 IMAD.MOV.U32 R2, RZ, RZ, R29 ;  /* 0x000000ffff020224 */ /* 0x008fc600078e001d */
[----:B------:R-:W3:Y:S01]  /*8ed0*/  LDL R0, [R1+0x294] ;  /* 0x0002940001007983 */ /* 0x000ee20000100800 */
[----:B------:R-:W-:-:S03]  /*8ee0*/  PRMT R23, RZ, 0x7610, R23 ;  /* 0x00007610ff177816 */ /* 0x000fc60000000017 */
[----:B0-----:R-:W3:Y:S01]  /*8ef0*/  LDL R26, [R1+0x2ac] ;  /* 0x0002ac00011a7983 */ /* 0x001ee20000100800 */
[----:B--2---:R-:W-:-:S03]  /*8f00*/  @P0 IMAD.MOV.U32 R3, RZ, RZ, R27 ;  /* 0x000000ffff030224 */ /* 0x004fc600078e001b */
[----:B------:R-:W2:Y:S04]  /*8f10*/  LDL R27, [R1+0x2a8] ;  /* 0x0002a800011b7983 */ /* 0x000ea80000100800 */
[----:B------:R0:W2:Y:S02]  /*8f20*/  @P0 LDG.E.U16 R24, [R2.64] ;  /* 0x0000000602180981 */ /* 0x0000a4000c1e1500 */
[----:B0-----:R-:W-:Y:S02]  /*8f30*/  @P1 IMAD.MOV.U32 R2, RZ, RZ, R6 ;  /* 0x000000ffff021224 */ /* 0x001fe400078e0006 */
[----:B------:R-:W-:Y:S01]  /*8f40*/  @P1 IMAD.MOV.U32 R3, RZ, RZ, R7 ;  /* 0x000000ffff031224 */ /* 0x000fe200078e0007 */
[C---:B------:R-:W-:Y:S01]  /*8f50*/  ISETP.GT.AND P2, PT, R4.reuse, 0x78, PT ;  /* 0x000000780400780c */ /* 0x040fe20003f44270 */
[----:B------:R-:W2:Y:S04]  /*8f60*/  LDL R7, [R1+0x288] ;  /* 0x0002880001077983 */ /* 0x000ea80000100800 */
[----:B------:R3:W2:Y:S01]  /*8f70*/  @P1 LDG.E.U16 R23, [R2.64] ;  /* 0x0000000602171981 */ /* 0x0006a2000c1e1500 */
[----:B------:R-:W-:-:S02]  /*8f80*/  ISETP.GT.AND P0, PT, R4, 0x75, PT ;  /* 0x000000750400780c */ /* 0x000fc40003f04270 */
[----:B------:R-:W-:Y:S01]  /*8f90*/  PRMT R22, RZ, 0x7610, R22 ;  /* 0x00007610ff167816 */ /* 0x000fe20000000016 */
[----:B------:R-:W2:Y:S01]  /*8fa0*/  LDL R6, [R1+0x28c] ;  /* 0x00028c0001067983 */ /* 0x000ea20000100800 */
[----:B------:R-:W-:-:S03]  /*8fb0*/  PRMT R21, RZ, 0x7610, R21 ;  /* 0x00007610ff157816 */ /* 0x000fc60000000015 */
[----:B---3--:R-:W-:Y:S02]  /*8fc0*/  @P2 IMAD.MOV.U32 R2, RZ, RZ, R0 ;  /* 0x000000ffff022224 */ /* 0x008fe400078e0000 */
[----:B----4-:R-:W-:-:S05]  /*8fd0*/  @P2 IMAD.MOV.U32 R3, RZ, RZ, R5 ;  /* 0x000000ffff032224 */ /* 0x010fca00078e0005 */
[----:B------:R0:W3:Y:S02]  /*8fe0*/  @P2 LDG.E.U16 R22, [R2.64] ;  /* 0x0000000602162981 */ /* 0x0000e4000c1e1500 */
[----:B0-----:R-:W-:Y:S02]  /*8ff0*/  @P0 IMAD.MOV.U32 R2, RZ, RZ, R26 ;  /* 0x000000ffff020224 */ /* 0x001fe400078e001a */
[----:B--2---:R-:W-:-:S05]  /*9000*/  @P0 IMAD.MOV.U32 R3, RZ, RZ, R27 ;  /* 0x000000ffff030224 */ /* 0x004fca00078e001b */
[----:B------:R0:W2:Y:S04]  /*9010*/  @P0 LDG.E.U16 R21, [R2.64] ;  /* 0x0000000602150981 */ /* 0x0000a8000c1e1500 */
[----:B------:R1:W-:Y:S04]  /*9020*/  STL [R1+0x8f4], R23 ;  /* 0x0008f41701007387 */ /* 0x0003e80000100800 */
[----:B------:R-:W4:Y:S04]  /*9030*/  LDL R5, [R1+0x2a0] ;  /* 0x0002a00001057983 */ /* 0x000f280000100800 */
[----:B------:R-:W3:Y:S01]  /*9040*/  LDL R0, [R1+0x2a4] ;  /* 0x0002a40001007983 */ /* 0x000ee20000100800 */
[----:B------:R-:W-:-:S02]  /*9050*/  ISETP.GT.AND P1, PT, R4, 0x79, PT ;  /* 0x000000790400780c */ /* 0x000fc40003f24270 */
[----:B------:R-:W-:Y:S01]  /*9060*/  ISETP.GT.AND P0, PT, R4, 0x76, PT ;  /* 0x000000760400780c */ /* 0x000fe20003f04270 */
[----:B------:R-:W3:Y:S01]  /*9070*/  LDL R27, [R1+0x280] ;  /* 0x00028000011b7983 */ /* 0x000ee20000100800 */
[----:B------:R-:W-:-:S03]  /*9080*/  PRMT R20, RZ, 0x7610, R20 ;  /* 0x00007610ff147816 */ /* 0x000fc60000000014 */
[----:B------:R-:W3:Y:S01]  /*9090*/  LDL R26, [R1+0x284] ;  /* 0x00028400011a7983 */ /* 0x000ee20000100800 */
[----:B------:R-:W-:-:S05]  /*90a0*/  PRMT R19, RZ, 0x7610, R19 ;  /* 0x00007610ff137816 */ /* 0x000fca0000000013 */
[----:B0-----:R-:W-:Y:S02]  /*90b0*/  @P1 IMAD.MOV.U32 R2, RZ, RZ, R6 ;  /* 0x000000ffff021224 */ /* 0x001fe400078e0006 */
[----:B------:R-:W-:-:S05]  /*90c0*/  @P1 IMAD.MOV.U32 R3, RZ, RZ, R7 ;  /* 0x000000ffff031224 */ /* 0x000fca00078e0007 */
[----:B------:R4:W3:Y:S04]  /*90d0*/  @P1 LDG.E.U16 R20, [R2.64] ;  /* 0x0000000602141981 */ /* 0x0008e8000c1e1500 */
[----:B--2---:R0:W-:Y:S04]  /*90e0*/  STL [R1+0x8f8], R21 ;  /* 0x0008f81501007387 */ /* 0x0041e80000100800 */
[----:B-1----:R-:W2:Y:S01]  /*90f0*/  LDL R23, [R1+0x298] ;  /* 0x0002980001177983 */ /* 0x002ea20000100800 */
[----:B----4-:R-:W-:-:S03]  /*9100*/  @P0 IMAD.MOV.U32 R3, RZ, RZ, R5 ;  /* 0x000000ffff030224 */ /* 0x010fc600078e0005 */
[----:B0-----:R-:W4:Y:S01]  /*9110*/  LDL R21, [R1+0x29c] ;  /* 0x00029c0001157983 */ /* 0x001f220000100800 */
[----:B---3--:R-:W-:Y:S01]  /*9120*/  @P0 IMAD.MOV.U32 R2, RZ, RZ, R0 ;  /* 0x000000ffff020224 */ /* 0x008fe200078e0000 */
[C---:B------:R-:W-:Y:S02]  /*9130*/  ISETP.GT.AND P1, PT, R4.reuse, 0x7a, PT ;  /* 0x0000007a0400780c */ /* 0x040fe40003f24270 */
[----:B------:R-:W3:Y:S04]  /*9140*/  LDL R7, [R1+0x278] ;  /* 0x0002780001077983 */ /* 0x000ee80000100800 */
[----:B------:R0:W3:Y:S01]  /*9150*/  @P0 LDG.E.U16 R19, [R2.64] ;  /* 0x0000000602130981 */ /* 0x0000e2000c1e1500 */
[----:B------:R-:W-:-:S03]  /*9160*/  ISETP.GT.AND P0, PT, R4, 0x77, PT ;  /* 0x000000770400780c */ /* 0x000fc60003f04270 */
[----:B------:R-:W3:Y:S01]  /*9170*/  LDL R6, [R1+0x27c] ;  /* 0x00027c0001067983 */ /* 0x000ee20000100800 */
[----:B------:R-:W-:-:S03]  /*9180*/  PRMT R18, RZ, 0x7610, R18 ;  /* 0x00007610ff127816 */ /* 0x000fc60000000012 */
[----:B------:R-:W3:Y:S01]  /*9190*/  LDL R5, [R1+0x270] ;  /* 0x0002700001057983 */ /* 0x000ee20000100800 */
[----:B0-----:R-:W-:-:S03]  /*91a0*/  @P1 IMAD.MOV.U32 R2, RZ, RZ, R26 ;  /* 0x000000ffff021224 */ /* 0x001fc600078e001a */
[----:B------:R-:W3:Y:S01]  /*91b0*/  LDL R0, [R1+0x274] ;  /* 0x0002740001007983 */ /* 0x000ee20000100800 */
[----:B------:R-:W-:Y:S01]  /*91c0*/  @P1 IMAD.MOV.U32 R3, RZ, RZ, R27 ;  /* 0x000000ffff031224 */ /* 0x000fe200078e001b */
[----:B------:R-:W-:-:S04]  /*91d0*/  PRMT R17, RZ, 0x7610, R17 ;  /* 0x00007610ff117816 */ /* 0x000fc80000000011 */
[----:B------:R2:W3:Y:S02]  /*91e0*/  @P1 LDG.E.U16 R18, [R2.64] ;  /* 0x0000000602121981 */ /* 0x0004e4000c1e1500 */
[----:B--2---:R-:W-:Y:S02]  /*91f0*/  @P0 IMAD.MOV.U32 R3, RZ, RZ, R23 ;  /* 0x000000ffff030224 */ /* 0x004fe400078e0017 */
[----:B----4-:R-:W-:-:S05]  /*9200*/  @P0 IMAD.MOV.U32 R2, RZ, RZ, R21 ;  /* 0x000000ffff020224 */ /* 0x010fca00078e0015 */
[----:B------:R0:W2:Y:S04]  /*9210*/  @P0 LDG.E.U16 R17, [R2.64] ;  /* 0x0000000602110981 */ /* 0x0000a8000c1e1500 */
[----:B---3--:R1:W-:Y:S04]  /*9220*/  STL [R1+0x8c8], R19 ;  /* 0x0008c81301007387 */ /* 0x0083e80000100800 */
[----:B------:R-:W3:Y:S04]  /*9230*/  LDL R23, [R1+0x268] ;  /* 0x0002680001177983 */ /* 0x000ee80000100800 */
[----:B------:R-:W4:Y:S01]  /*9240*/  LDL R21, [R1+0x26c] ;  /* 0x00026c0001157983 */ /* 0x000f220000100800 */
[----:B------:R-:W-:-:S02]  /*9250*/  ISETP.GT.AND P1, PT, R4, 0x7b, PT ;  /* 0x0000007b0400780c */ /* 0x000fc40003f24270 */
[----:B------:R-:W-:Y:S02]  /*9260*/  ISETP.GT.AND P0, PT, R4, 0x7c, PT ;  /* 0x0000007c0400780c */ /* 0x000fe40003f04270 */
[----:B------:R-:W-:Y:S02]  /*9270*/  PRMT R16, RZ, 0x7610, R16 ;  /* 0x00007610ff107816 */ /* 0x000fe40000000010 */
[----:B------:R-:W-:-:S07]  /*9280*/  PRMT R15, RZ, 0x7610, R15 ;  /* 0x00007610ff0f7816 */ /* 0x000fce000000000f */
[----:B0-----:R-:W-:Y:S02]  /*9290*/  @P1 IMAD.MOV.U32 R2, RZ, RZ, R6 ;  /* 0x000000ffff021224 */ /* 0x001fe400078e0006 */
[----:B------:R-:W-:-:S05]  /*92a0*/  @P1 IMAD.MOV.U32 R3, RZ, RZ, R7 ;  /* 0x000000ffff031224 */ /* 0x000fca00078e0007 */
[----:B------:R0:W4:Y:S01]  /*92b0*/  @P1 LDG.E.U16 R16, [R2.64] ;  /* 0x0000000602101981 */ /* 0x000122000c1e1500 */
[----:B------:R-:W-:Y:S01]  /*92c0*/  ISETP.GT.AND P1, PT, R4, 0x7d, PT ;  /* 0x0000007d0400780c */ /* 0x000fe20003f24270 */
[----:B0-----:R-:W-:Y:S02]  /*92d0*/  @P0 IMAD.MOV.U32 R2, RZ, RZ, R0 ;  /* 0x000000ffff020224 */ /* 0x001fe400078e0000 */
[----:B------:R-:W-:-:S05]  /*92e0*/  @P0 IMAD.MOV.U32 R3, RZ, RZ, R5 ;  /* 0x000000ffff030224 */ /* 0x000fca00078e0005 */
[----:B------:R3:W4:Y:S01]  /*92f0*/  @P0 LDG.E.U16 R15, [R2.64] ;  /* 0x00000006020f0981 */ /* 0x000722000c1e1500 */
[----:B------:R-:W-:-:S03]  /*9300*/  PRMT R14, RZ, 0x7610, R14 ;  /* 0x00007610ff0e7816 */ /* 0x000fc6000000000e */
[----:B--2---:R0:W-:Y:S04]  /*9310*/  STL [R1+0x8cc], R17 ;  /* 0x0008cc1101007387 */ /* 0x0041e80000100800 */
[----:B-1----:R-:W2:Y:S01]  /*9320*/  LDL R19, [R1+0x260] ;  /* 0x0002600001137983 */ /* 0x002ea20000100800 */
[----:B---3--:R-:W-:-:S03]  /*9330*/  @P1 IMAD.MOV.U32 R3, RZ, RZ, R23 ;  /* 0x000000ffff031224 */ /* 0x008fc600078e0017 */
[----:B------:R-:W3:Y:S01]  /*9340*/  LDL R5, [R1+0x264] ;  /* 0x0002640001057983 */ /* 0x000ee20000100800 */
[----:B----4-:R-:W-:-:S03]  /*9350*/  @P1 IMAD.MOV.U32 R2, RZ, RZ, R21 ;  /* 0x000000ffff021224 */ /* 0x010fc600078e0015 */
[----:B------:R-:W4:Y:S04]  /*9360*/  LDL R7, [R1+0x258] ;  /* 0x0002580001077983 */ /* 0x000f280000100800 */
[----:B------:R2:W4:Y:S04]  /*9370*/  @P1 LDG.E.U16 R14, [R2.64] ;  /* 0x00000006020e1981 */ /* 0x000528000c1e1500 */
[----:B------:R-:W4:Y:S04]  /*9380*/  LDL R6, [R1+0x25c] ;  /* 0x00025c0001067983 */ /* 0x000f280000100800 */
[----:B------:R-:W1:Y:S01]  /*9390*/  S2R R0, SR_TID.X ;  /* 0x0000000000007919 */ /* 0x000e620000002100 */
[----:B------:R-:W-:-:S02]  /*93a0*/  ISETP.GT.AND P2, PT, R4, 0x7e, PT ;  /* 0x0000007e0400780c */ /* 0x000fc40003f44270 */
[----:B------:R-:W-:Y:S02]  /*93b0*/  PRMT R12, RZ, 0x7610, R12 ;  /* 0x00007610ff0c7816 */ /* 0x000fe4000000000c */
[----:B------:R-:W-:Y:S01]  /*93c0*/  ISETP.GT.AND P1, PT, R4, 0x7f, PT ;  /* 0x0000007f0400780c */ /* 0x000fe20003f24270 */
[----:B------:R1:W-:Y:S04]  /*93d0*/  STL [R1+0x8fc], R15 ;  /* 0x0008fc0f01007387 */ /* 0x0003e80000100800 */
[----:B0-----:R-:W4:Y:S04]  /*93e0*/  LDL R17, [R1+0x250] ;  /* 0x0002500001117983 */ /* 0x001f280000100800 */
[----:B-1----:R-:W4:Y:S01]  /*93f0*/  LDL R15, [R1+0x254] ;  /* 0x00025400010f7983 */ /* 0x002f220000100800 */
[----:B------:R-:W-:-:S04]  /*9400*/  LOP3.LUT R0, R0, 0x7f, RZ, 0xc0, !PT ;  /* 0x0000007f00007812 */ /* 0x000fc800078ec0ff */
[----:B------:R-:W-:Y:S01]  /*9410*/  ISETP.GE.AND P0, PT, R0, R4, PT ;  /* 0x000000040000720c */ /* 0x000fe20003f06270 */
[----:B--2---:R-:W-:Y:S02]  /*9420*/  @P2 IMAD.MOV.U32 R3, RZ, RZ, R19 ;  /* 0x000000ffff032224 */ /* 0x004fe400078e0013 */
[----:B---3--:R-:W-:-:S05]  /*9430*/  @P2 IMAD.MOV.U32 R2, RZ, RZ, R5 ;  /* 0x000000ffff022224 */ /* 0x008fca00078e0005 */
[----:B------:R0:W2:Y:S04]  /*9440*/  @P2 LDG.E.U16 R12, [R2.64] ;  /* 0x00000006020c2981 */ /* 0x0000a8000c1e1500 */
[----:B----4-:R-:W-:Y:S04]  /*9450*/  STL [R1+0x900], R14 ;  /* 0x0009000e01007387 */ /* 0x010fe80000100800 */
[----:B------:R1:W-:Y:S04]  /*9460*/  STL [R1+0x8d0], R0 ;  /* 0x0008d00001007387 */ /* 0x0003e80000100800 */
[----:B------:R-:W3:Y:S04]  /*9470*/  LDL R5, [R1+0x248] ;  /* 0x0002480001057983 */ /* 0x000ee80000100800 */
[----:B------:R-:W3:Y:S01]  /*9480*/  LDL R4, [R1+0x24c] ;  /* 0x00024c0001047983 */ /* 0x000ee20000100800 */
[----:B------:R-:W-:Y:S01]  /*9490*/  PRMT R10, RZ, 0x7610, R10 ;  /* 0x00007610ff0a7816 */ /* 0x000fe2000000000a */
[----:B0-----:R-:W-:-:S02]  /*94a0*/  @P1 IMAD.MOV.U32 R2, RZ, RZ, R6 ;  /* 0x000000ffff021224 */ /* 0x001fc400078e0006 */
[----:B------:R-:W-:-:S05]  /*94b0*/  @P1 IMAD.MOV.U32 R3, RZ, RZ, R7 ;  /* 0x000000ffff031224 */ /* 0x000fca00078e0007 */
[----:B------:R0:W4:Y:S01]  /*94c0*/  @P1 LDG.E.U16 R10, [R2.64] ;  /* 0x00000006020a1981 */ /* 0x000122000c1e1500 */
[----:B------:R-:W-:Y:S01]  /*94d0*/  PRMT R8, RZ, 0x7610, R8 ;  /* 0x00007610ff087816 */ /* 0x000fe20000000008 */
[----:B0-----:R-:W-:Y:S02]  /*94e0*/  @!P0 IMAD.MOV.U32 R3, RZ, RZ, R17 ;  /* 0x000000ffff038224 */ /* 0x001fe400078e0011 */
[----:B------:R-:W-:Y:S01]  /*94f0*/  @!P0 IMAD.MOV.U32 R2, RZ, RZ, R15 ;  /* 0x000000ffff028224 */ /* 0x000fe200078e000f */
[----:B------:R-:W-:Y:S06]  /*9500*/  BAR.SYNC.DEFER_BLOCKING 0x0 ;  /* 0x0000000000007b1d */ /* 0x000fec0000010000 */
[----:B------:R0:W4:Y:S02]  /*9510*/  @!P0 LDG.E.U16 R8, [R2.64] ;  /* 0x0000000602088981 */ /* 0x000124000c1e1500 */
[----:B0-----:R-:W-:-:S02]  /*9520*/  PRMT R2, RZ, 0x7610, R2 ;  /* 0x00007610ff027816 */ /* 0x001fc40000000002 */
[----:B--2---:R0:W-:Y:S04]  /*9530*/  STL [R1+0x8d4], R12 ;  /* 0x0008d40c01007387 */ /* 0x0041e80000100800 */
[----:B-1----:R-:W2:Y:S04]  /*9540*/  LDL R0, [R1+0x244] ;  /* 0x0002440001007983 */ /* 0x002ea80000100800 */
[----:B------:R-:W2:Y:S04]  /*9550*/  LDL R7, [R1+0x238] ;  /* 0x0002380001077983 */ /* 0x000ea80000100800 */
[----:B0-----:R-:W2:Y:S04]  /*9560*/  LDL R12, [R1+0x240] ;  /* 0x00024000010c7983 */ /* 0x001ea80000100800 */
[----:B---3--:R2:W3:Y:S04]  /*9570*/  @!P0 LDG.E.U16 R2, [R4.64] ;  /* 0x0000000604028981 */ /* 0x0084e8000c1e1500 */
[----:B------:R-:W3:Y:S04]  /*9580*/  LDL R6, [R1+0x23c] ;  /* 0x00023c0001067983 */ /* 0x000ee80000100800 */
[----:B----4-:R0:W-:Y:S04]  /*9590*/  STL [R1+0x8d8], R10 ;  /* 0x0008d80a01007387 */ /* 0x0101e80000100800 */
[----:B------:R1:W-:Y:S04]  /*95a0*/  STL [R1+0x8dc], R8 ;  /* 0x0008dc0801007387 */ /* 0x0003e80000100800 */
[----:B------:R-:W4:Y:S04]  /*95b0*/  LDL R14, [R1+0x230] ;  /* 0x00023000010e7983 */ /* 0x000f280000100800 */
[----:B0-----:R-:W4:Y:S01]  /*95c0*/  LDL R10, [R1+0x234] ;  /* 0x00023400010a7983 */ /* 0x001f220000100800 */
[----:B--2---:R-:W-:-:S02]  /*95d0*/  @!P0 IMAD.MOV.U32 R4, RZ, RZ, R0 ;  /* 0x000000ffff048224 */ /* 0x004fc400078e0000 */
[----:B------:R-:W-:Y:S01]  /*95e0*/  @!P0 IMAD.MOV.U32 R5, RZ, RZ, R12 ;  /* 0x000000ffff058224 */ /* 0x000fe200078e000c */
[----:B---3--:R0:W-:Y:S04]  /*95f0*/  STL [R1+0x8e0], R2 ;  /* 0x0008e00201007387 */ /* 0x0081e80000100800 */
[----:B------:R-:W2:Y:S04]  /*9600*/  LDL R12, [R1+0x228] ;  /* 0x00022800010c7983 */ /* 0x000ea80000100800 */
[----:B------:R-:W3:Y:S01]  /*9610*/  LDL R0, [R1+0x22c] ;  /* 0x00022c0001007983 */ /* 0x000ee20000100800 */
[----:B------:R-:W-:-:S06]  /*9620*/  PRMT R3, RZ, 0x7610, R3 ;  /* 0x00007610ff037816 */ /* 0x000fcc0000000003 */
[----:B------:R0:W3:Y:S02]  /*9630*/  @!P0 LDG.E.U16 R3, [R4.64] ;  /* 0x0000000604038981 */ /* 0x0000e4000c1e1500 */
[----:B0-----:R-:W-:-:S06]  /*9640*/  PRMT R4, RZ, 0x7610, R4 ;  /* 0x00007610ff047816 */ /* 0x001fcc0000000004 */
[----:B------:R4:W3:Y:S01]  /*9650*/  @!P0 LDG.E.U16 R4, [R6.64] ;  /* 0x0000000606048981 */ /* 0x0008e2000c1e1500 */
[----:B------:R-:W-:Y:S02]  /*9660*/  PRMT R5, RZ, 0x7610, R5 ;  /* 0x00007610ff057816 */ /* 0x000fe40000000005 */
[----:B------:R-:W-:Y:S01]  /*9670*/  PRMT R9, RZ, 0x7610, R9 ;  /* 0x00007610ff097816 */ /* 0x000fe20000000009 */
[----:B----4-:R-:W-:Y:S02]  /*9680*/  @!P0 IMAD.MOV.U32 R7, RZ, RZ, R14 ;  /* 0x000000ffff078224 */ /* 0x010fe400078e000e */
[----:B------:R-:W-:-:S05]  /*9690*/  @!P0 IMAD.MOV.U32 R6, RZ, RZ, R10 ;  /* 0x000000ffff068224 */ /* 0x000fca00078e000a */
[----:B------:R2:W4:Y:S02]  /*96a0*/  @!P0 LDG.E.U16 R5, [R6.64] ;  /* 0x0000000606058981 */ /* 0x000524000c1e1500 */
[----:B--2---:R-:W-:Y:S02]  /*96b0*/  @!P0 IMAD.MOV.U32 R7, RZ, RZ, R12 ;  /* 0x000000ffff078224 */ /* 0x004fe400078e000c */
[----:B---3--:R-:W-:-:S05]  /*96c0*/  @!P0 IMAD.MOV.U32 R6, RZ, RZ, R0 ;  /* 0x000000ffff068224 */ /* 0x008fca00078e0000 */
[----:B------:R-:W2:Y:S04]  /*96d0*/  @!P0 LDG.E.U16 R9, [R6.64] ;  /* 0x0000000606098981 */ /* 0x000ea8000c1e1500 */
[----:B------:R0:W-:Y:S04]  /*96e0*/  STL [R1+0x8e4], R3 ;  /* 0x0008e40301007387 */ /* 0x0001e80000100800 */
[----:B-1----:R-:W3:Y:S04]  /*96f0*/  LDL R8, [R1+0x220] ;  /* 0x0002200001087983 */ /* 0x002ee80000100800 */
[----:B------:R-:W3:Y:S04]  /*9700*/  LDL R2, [R1+0x224] ;  /* 0x0002240001027983 */ /* 0x000ee80000100800 */
[----:B------:R-:W3:Y:S04]  /*9710*/  LDL.LU R15, [R1+0x20c] ;  /* 0x00020c00010f7983 */ /* 0x000ee80000300800 */
[----:B------:R-:W3:Y:S04]  /*9720*/  LDL.LU R29, [R1+0x1ec] ;  /* 0x0001ec00011d7983 */ /* 0x000ee80000300800 */
[----:B------:R1:W-:Y:S04]  /*9730*/  STL [R1+0x8e8], R4 ;  /* 0x0008e80401007387 */ /* 0x0003e80000100800 */
[----:B0-----:R-:W3:Y:S04]  /*9740*/  LDL R3, [R1+0x21c] ;  /* 0x00021c0001037983 */ /* 0x001ee80000100800 */
[----:B-1----:R-:W3:Y:S04]  /*9750*/  LDL R4, [R1+0x218] ;  /* 0x0002180001047983 */ /* 0x002ee80000100800 */
[----:B------:R-:W3:Y:S04]  /*9760*/  LDL.LU R10, [R1+0x1cc] ;  /* 0x0001cc00010a7983 */ /* 0x000ee80000300800 */
[----:B------:R-:W3:Y:S04]  /*9770*/  LDL.LU R21, [R1+0x1a8] ;  /* 0x0001a80001157983 */ /* 0x000ee80000300800 */
[----:B----4-:R-:W-:Y:S04]  /*9780*/  STL [R1+0x8ec], R5 ;  /* 0x0008ec0501007387 */ /* 0x010fe80000100800 */
[----:B------:R-:W4:Y:S04]  /*9790*/  LDL.LU R0, [R1+0x188] ;  /* 0x0001880001007983 */ /* 0x000f280000300800 */
[----:B------:R-:W4:Y:S04]  /*97a0*/  LDL.LU R23, [R1+0x168] ;  /* 0x0001680001177983 */ /* 0x000f280000300800 */
[----:B------:R-:W4:Y:S04]  /*97b0*/  LDL.LU R12, [R1+0x148] ;  /* 0x00014800010c7983 */ /* 0x000f280000300800 */
[----:B--2---:R0:W-:Y:S04]  /*97c0*/  STL [R1+0x8f0], R9 ;  /* 0x0008f00901007387 */ /* 0x0041e80000100800 */
[----:B------:R-:W2:Y:S04]  /*97d0*/  LDL.LU R26, [R1+0x128] ;  /* 0x00012800011a7983 */ /* 0x000ea80000300800 */
[----:B------:R-:W2:Y:S04]  /*97e0*/  LDL.LU R27, [R1+0x108] ;  /* 0x00010800011b7983 */ /* 0x000ea80000300800 */
[----:B------:R-:W1:Y:S01]  /*97f0*/  S2R R28, SR_TID.X ;  /* 0x00000000001c7919 */ /* 0x000e620000002100 */
[----:B------:R-:W-:Y:S01]  /*9800*/  PRMT R11, RZ, 0x7610, R11 ;  /* 0x00007610ff0b7816 */ /* 0x000fe2000000000b */
[----:B---3--:R-:W-:-:S02]  /*9810*/  @!P0 IMAD.MOV.U32 R6, RZ, RZ, R2 ;  /* 0x000000ffff068224 */ /* 0x008fc400078e0002 */
[----:B------:R-:W-:Y:S01]  /*9820*/  @!P0 IMAD.MOV.U32 R7, RZ, RZ, R8 ;  /* 0x000000ffff078224 */ /* 0x000fe200078e0008 */
[----:B------:R-:W-:Y:S01]  /*9830*/  PRMT R13, RZ, 0x7610, R13 ;  /* 0x00007610ff0d7816 */ /* 0x000fe2000000000d */
[----:B0-----:R-:W3:Y:S04]  /*9840*/  LDL.LU R9, [R1+0xa8] ;  /* 0x0000a80001097983 */ /* 0x001ee80000300800 */
[----:B------:R0:W3:Y:S04]  /*9850*/  @!P0 LDG.E.U16 R11, [R6.64] ;  /* 0x00000006060b8981 */ /* 0x0000e8000c1e1500 */
[----:B------:R-:W3:Y:S04]  /*9860*/  LDL.LU R2, [R1+0x7c] ;  /* 0x00007c0001027983 */ /* 0x000ee80000300800 */
[----:B------:R-:W3:Y:S01]  /*9870*/  LDL.LU R14, [R1+0x5c] ;  /* 0x00005c00010e7983 */ /* 0x000ee20000300800 */
[----:B0-----:R-:W-:-:S02]  /*9880*/  @!P0 IMAD.MOV.U32 R6, RZ, RZ, R3 ;  /* 0x000000ffff068224 */ /* 0x001fc400078e0003 */
[----:B------:R-:W-:Y:S01]  /*9890*/  @!P0 IMAD.MOV.U32 R7, RZ, RZ, R4 ;  /* 0x000000ffff078224 */ /* 0x000fe200078e0004 */
[----:B------:R-:W3:Y:S01]  /*98a0*/  LDL.LU R5, [R1+0x208] ;  /* 0x0002080001057983 */ /* 0x000ee20000300800 */
[----:B-1----:R-:W-:-:S03]  /*98b0*/  LOP3.LUT R28, R28, 0xff, RZ, 0xc0, !PT ;  /* 0x000000ff1c1c7812 */ /* 0x002fc600078ec0ff */
[----:B------:R-:W3:Y:S02]  /*98c0*/  LDL.LU R17, [R1+0x1e8] ;  /* 0x0001e80001117983 */ /* 0x000ee40000300800 */
[----:B------:R-:W-:Y:S02]  /*98d0*/  IMAD.SHL.U32 R28, R28, 0x2, RZ ;  /* 0x000000021c1c7824 */ /* 0x000fe400078e00ff */
[----:B------:R-:W3:Y:S04]  /*98e0*/  LDL.LU R19, [R1+0x1c8] ;  /* 0x0001c80001137983 */ /* 0x000ee80000300800 */
[----:B------:R0:W3:Y:S04]  /*98f0*/  @!P0 LDG.E.U16 R13, [R6.64] ;  /* 0x00000006060d8981 */ /* 0x0000e8000c1e1500 */
[----:B------:R1:W-:Y:S04]  /*9900*/  STS.U16 [R28], R15 ;  /* 0x0000000f1c007388 */ /* 0x0003e80000000400 */
[----:B0-----:R-:W3:Y:S04]  /*9910*/  LDL.LU R6, [R1+0xe8] ;  /* 0x0000e80001067983 */ /* 0x001ee80000300800 */
[----:B------:R-:W3:Y:S04]  /*9920*/  LDL.LU R7, [R1+0xc8] ;  /* 0x0000c80001077983 */ /* 0x000ee80000300800 */
[----:B------:R-:W3:Y:S04]  /*9930*/  LDL.LU R4, [R1+0x1a4] ;  /* 0x0001a40001047983 */ /* 0x000ee80000300800 */
[----:B------:R0:W-:Y:S04]  /*9940*/  STS.U16 [R28+0x1000], R29 ;  /* 0x0010001d1c007388 */ /* 0x0001e80000000400 */
[----:B-1----:R-:W3:Y:S04]  /*9950*/  LDL.LU R15, [R1+0x184] ;  /* 0x00018400010f7983 */ /* 0x002ee80000300800 */
[----:B------:R1:W-:Y:S04]  /*9960*/  STS.U16 [R28+0x3000], R21 ;  /* 0x003000151c007388 */ /* 0x0003e80000000400 */
[----:B0-----:R-:W3:Y:S04]  /*9970*/  LDL.LU R29, [R1+0x164] ;  /* 0x00016400011d7983 */ /* 0x001ee80000300800 */
[----:B------:R-:W3:Y:S04]  /*9980*/  LDL.LU R3, [R1+0x144] ;  /* 0x0001440001037983 */ /* 0x000ee80000300800 */
[----:B------:R-:W3:Y:S04]  /*9990*/  LDL.LU R8, [R1+0x124] ;  /* 0x0001240001087983 */ /* 0x000ee80000300800 */
[----:B-1----:R-:W3:Y:S04]  /*99a0*/  LDL.LU R21, [R1+0x104] ;  /* 0x0001040001157983 */ /* 0x002ee80000300800 */
[----:B----4-:R0:W-:Y:S04]  /*99b0*/  STS.U16 [R28+0x4000], R0 ;  /* 0x004000001c007388 */ /* 0x0101e80000000400 */
[----:B------:R1:W-:Y:S04]  /*99c0*/  STS.U16 [R28+0x2000], R10 ;  /* 0x0020000a1c007388 */ /* 0x0003e80000000400 */
[----:B------:R4:W-:Y:S04]  /*99d0*/  STS.U16 [R28+0x5000], R23 ;  /* 0x005000171c007388 */ /* 0x0009e80000000400 */
[----:B0-----:R-:W3:Y:S04]  /*99e0*/  LDL.LU R0, [R1+0xe4] ;  /* 0x0000e40001007983 */ /* 0x001ee80000300800 */
[----:B-1----:R-:W3:Y:S04]  /*99f0*/  LDL.LU R10, [R1+0xc4] ;  /* 0x0000c400010a7983 */ /* 0x002ee80000300800 */
[----:B----4-:R-:W4:Y:S04]  /*9a00*/  LDL.LU R23, [R1+0xa4] ;  /* 0x0000a40001177983 */ /* 0x010f280000300800 */
[----:B------:R0:W-:Y:S04]  /*9a10*/  STS.U16 [R28+0x6000], R12 ;  /* 0x0060000c1c007388 */ /* 0x0001e80000000400 */
[----:B0-----:R-:W4:Y:S04]  /*9a20*/  LDL.LU R12, [R1+0x78] ;  /* 0x00007800010c7983 */ /* 0x001f280000300800 */
[----:B--2---:R0:W-:Y:S04]  /*9a30*/  STS.U16 [R28+0x7000], R26 ;  /* 0x0070001a1c007388 */ /* 0x0041e80000000400 */
[----:B------:R1:W-:Y:S04]  /*9a40*/  STS.U16 [R28+0x8000], R27 ;  /* 0x0080001b1c007388 */ /* 0x0003e80000000400 */
[----:B0-----:R-:W2:Y:S04]  /*9a50*/  LDL.LU R26, [R1+0x908] ;  /* 0x00090800011a7983 */ /* 0x001ea80000300800 */
[----:B-1----:R-:W2:Y:S04]  /*9a60*/  LDL.LU R27, [R1+0x904] ;  /* 0x00090400011b7983 */ /* 0x002ea80000300800 */
[----:B---3--:R0:W-:Y:S04]  /*9a70*/  STS.U16 [R28+0xd000], R14 ;  /* 0x00d0000e1c007388 */ /* 0x0081e80000000400 */
[----:B0-----:R-:W3:Y:S04]  /*9a80*/  LDL.LU R14, [R1+0x58] ;  /* 0x00005800010e7983 */ /* 0x001ee80000300800 */
[----:B------:R0:W-:Y:S04]  /*9a90*/  STS.U16 [R28+0xc000], R2 ;  /* 0x00c000021c007388 */ /* 0x0001e80000000400 */
[----:B------:R-:W-:Y:S01]  /*9aa0*/  STS.U16 [R28+0xb000], R9 ;  /* 0x00b000091c007388 */ /* 0x000fe20000000400 */
[----:B0-----:R-:W-:-:S03]  /*9ab0*/  LOP3.LUT R2, R28, 0x10, RZ, 0x3c, !PT ;  /* 0x000000101c027812 */ /* 0x001fc600078e3cff */
[----:B------:R-:W-:Y:S04]  /*9ac0*/  STS.U16 [R28+0xf000], R22 ;  /* 0x00f000161c007388 */ /* 0x000fe80000000400 */
[----:B------:R-:W-:Y:S04]  /*9ad0*/  STS.U16 [R28+0x9000], R6 ;  /* 0x009000061c007388 */ /* 0x000fe80000000400 */
[----:B------:R-:W-:Y:S04]  /*9ae0*/  STS.U16 [R28+0xa000], R7 ;  /* 0x00a000071c007388 */ /* 0x000fe80000000400 */
[----:B--2---:R-:W-:Y:S04]  /*9af0*/  STS.U16 [R28+0xe000], R27 ;  /* 0x00e0001b1c007388 */ /* 0x004fe80000000400 */
[----:B------:R-:W-:Y:S04]  /*9b00*/  STS.U16 [R2+0x200], R5 ;  /* 0x0002000502007388 */ /* 0x000fe80000000400 */
[----:B------:R0:W-:Y:S04]  /*9b10*/  STS.U16 [R2+0x1200], R17 ;  /* 0x0012001102007388 */ /* 0x0001e80000000400 */
[----:B------:R1:W-:Y:S04]  /*9b20*/  STS.U16 [R2+0x2200], R19 ;  /* 0x0022001302007388 */ /* 0x0003e80000000400 */
[----:B------:R-:W-:Y:S04]  /*9b30*/  STS.U16 [R2+0x3200], R4 ;  /* 0x0032000402007388 */ /* 0x000fe80000000400 */
[----:B0-----:R-:W2:Y:S04]  /*9b40*/  LDL.LU R17, [R1+0x204] ;  /* 0x0002040001117983 */ /* 0x001ea80000300800 */
[----:B-1----:R-:W2:Y:S04]  /*9b50*/  LDL.LU R19, [R1+0x1e4] ;  /* 0x0001e40001137983 */ /* 0x002ea80000300800 */
[----:B------:R0:W-:Y:S04]  /*9b60*/  STS.U16 [R2+0x4200], R15 ;  /* 0x0042000f02007388 */ /* 0x0001e80000000400 */
[----:B------:R1:W-:Y:S04]  /*9b70*/  STS.U16 [R2+0x5200], R29 ;  /* 0x0052001d02007388 */ /* 0x0003e80000000400 */
[----:B------:R-:W-:Y:S04]  /*9b80*/  STS.U16 [R2+0x6200], R3 ;  /* 0x0062000302007388 */ /* 0x000fe80000000400 */
[----:B0-----:R-:W2:Y:S04]  /*9b90*/  LDL.LU R15, [R1+0x1c4] ;  /* 0x0001c400010f7983 */ /* 0x001ea80000300800 */
[----:B-1----:R-:W2:Y:S04]  /*9ba0*/  LDL.LU R29, [R1+0x1a0] ;  /* 0x0001a000011d7983 */ /* 0x002ea80000300800 */
[----:B------:R-:W-:Y:S04]  /*9bb0*/  STS.U16 [R2+0x7200], R8 ;  /* 0x0072000802007388 */ /* 0x000fe80000000400 */
[----:B------:R0:W-:Y:S04]  /*9bc0*/  STS.U16 [R2+0x8200], R21 ;  /* 0x0082001502007388 */ /* 0x0001e80000000400 */
[----:B------:R-:W-:Y:S04]  /*9bd0*/  STS.U16 [R2+0x9200], R0 ;  /* 0x0092000002007388 */ /* 0x000fe80000000400 */
[----:B------:R-:W-:Y:S04]  /*9be0*/  STS.U16 [R2+0xa200], R10 ;  /* 0x00a2000a02007388 */ /* 0x000fe80000000400 */
[----:B0-----:R-:W2:Y:S04]  /*9bf0*/  LDL.LU R21, [R1+0x180] ;  /* 0x0001800001157983 */ /* 0x001ea80000300800 */
[----:B----4-:R0:W-:Y:S04]  /*9c00*/  STS.U16 [R2+0xb200], R23 ;  /* 0x00b2001702007388 */ /* 0x0101e80000000400 */
[----:B0-----:R-:W4:Y:S04]  /*9c10*/  LDL.LU R23, [R1+0x160] ;  /* 0x0001600001177983 */ /* 0x001f280000300800 */
[----:B------:R-:W0:Y:S04]  /*9c20*/  S2R R0, SR_TID.X ;  /* 0x0000000000007919 */ /* 0x000e280000002100 */
[----:B------:R-:W4:Y:S04]  /*9c30*/  LDL.LU R22, [R1+0x100] ;  /* 0x0001000001167983 */ /* 0x000f280000300800 */
[----:B------:R-:W4:Y:S04]  /*9c40*/  LDL.LU R28, [R1+0xe0] ;  /* 0x0000e000011c7983 */ /* 0x000f280000300800 */
[----:B------:R-:W4:Y:S04]  /*9c50*/  LDL.LU R27, [R1+0xc0] ;  /* 0x0000c000011b7983 */ /* 0x000f280000300800 */
[----:B------:R1:W-:Y:S04]  /*9c60*/  STS.U16 [R2+0xc200], R12 ;  /* 0x00c2000c02007388 */ /* 0x0003e80000000400 */
[----:B------:R-:W4:Y:S04]  /*9c70*/  LDL.LU R7, [R1+0xa0] ;  /* 0x0000a00001077983 */ /* 0x000f280000300800 */
[----:B------:R-:W4:Y:S04]  /*9c80*/  LDL.LU R9, [R1+0x74] ;  /* 0x0000740001097983 */ /* 0x000f280000300800 */
[----:B---3--:R-:W-:Y:S01]  /*9c90*/  STS.U16 [R2+0xd200], R14 ;  /* 0x00d2000e02007388 */ /* 0x008fe20000000400 */
[----:B0-----:R-:W-:-:S03]  /*9ca0*/  LOP3.LUT R6, R0, 0xff, RZ, 0xc0, !PT ;  /* 0x000000ff00067812 */ /* 0x001fc600078ec0ff */
[----:B-1----:R-:W3:Y:S04]  /*9cb0*/  LDL.LU R12, [R1+0x54] ;  /* 0x00005400010c7983 */ /* 0x002ee80000300800 */
[----:B------:R0:W-:Y:S04]  /*9cc0*/  STS.U16 [R2+0xe200], R26 ;  /* 0x00e2001a02007388 */ /* 0x0001e80000000400 */
[----:B------:R1:W-:Y:S04]  /*9cd0*/  STS.U16 [R2+0xf200], R20 ;  /* 0x00f2001402007388 */ /* 0x0003e80000000400 */
[----:B0-----:R-:W3:Y:S04]  /*9ce0*/  LDL.LU R26, [R1+0x120] ;  /* 0x00012000011a7983 */ /* 0x001ee80000300800 */
[----:B-1----:R-:W3:Y:S01]  /*9cf0*/  LDL.LU R20, [R1+0x140] ;  /* 0x0001400001147983 */ /* 0x002ee20000300800 */
[----:B------:R-:W-:-:S03]  /*9d00*/  IMAD.SHL.U32 R6, R6, 0x2, RZ ;  /* 0x0000000206067824 */ /* 0x000fc600078e00ff */
[----:B------:R-:W3:Y:S02]  /*9d10*/  LDL.LU R5, [R1+0x200] ;  /* 0x0002000001057983 */ /* 0x000ee40000300800 */
[----:B------:R-:W-:-:S05]  /*9d20*/  LOP3.LUT R6, R6, 0x20, RZ, 0x3c, !PT ;  /* 0x0000002006067812 */ /* 0x000fca00078e3cff */
[----:B--2---:R0:W-:Y:S04]  /*9d30*/  STS.U16 [R6+0x400], R17 ;  /* 0x0004001106007388 */ /* 0x0041e80000000400 */
[----:B------:R1:W-:Y:S04]  /*9d40*/  STS.U16 [R6+0x1400], R19 ;  /* 0x0014001306007388 */ /* 0x0003e80000000400 */
[----:B0-----:R-:W2:Y:S04]  /*9d50*/  LDL.LU R17, [R1+0x1e0] ;  /* 0x0001e00001117983 */ /* 0x001ea80000300800 */
[----:B-1----:R-:W2:Y:S04]  /*9d60*/  LDL.LU R19, [R1+0x1c0] ;  /* 0x0001c00001137983 */ /* 0x002ea80000300800 */
[----:B------:R-:W2:Y:S04]  /*9d70*/  LDL.LU R4, [R1+0x19c] ;  /* 0x00019c0001047983 */ /* 0x000ea80000300800 */
[----:B------:R-:W-:Y:S04]  /*9d80*/  STS.U16 [R6+0x2400], R15 ;  /* 0x0024000f06007388 */ /* 0x000fe80000000400 */
[----:B------:R0:W-:Y:S04]  /*9d90*/  STS.U16 [R6+0x3400], R29 ;  /* 0x0034001d06007388 */ /* 0x0001e80000000400 */
[----:B------:R-:W2:Y:S04]  /*9da0*/  LDL.LU R3, [R1+0x17c] ;  /* 0x00017c0001037983 */ /* 0x000ea80000300800 */
[----:B0-----:R-:W2:Y:S04]  /*9db0*/  LDL.LU R29, [R1+0x15c] ;  /* 0x00015c00011d7983 */ /* 0x001ea80000300800 */
[----:B------:R-:W2:Y:S04]  /*9dc0*/  LDL.LU R2, [R1+0x13c] ;  /* 0x00013c0001027983 */ /* 0x000ea80000300800 */
[----:B------:R-:W2:Y:S04]  /*9dd0*/  LDL.LU R8, [R1+0x11c] ;  /* 0x00011c0001087983 */ /* 0x000ea80000300800 */
[----:B------:R-:W2:Y:S04]  /*9de0*/  LDL.LU R10, [R1+0xfc] ;  /* 0x0000fc00010a7983 */ /* 0x000ea80000300800 */
[----:B------:R-:W2:Y:S04]  /*9df0*/  LDL.LU R14, [R1+0xdc] ;  /* 0x0000dc00010e7983 */ /* 0x000ea80000300800 */
[----:B------:R0:W-:Y:S04]  /*9e00*/  STS.U16 [R6+0x4400], R21 ;  /* 0x0044001506007388 */ /* 0x0001e80000000400 */
[----:B------:R-:W2:Y:S04]  /*9e10*/  LDL.LU R15, [R1+0xbc] ;  /* 0x0000bc00010f7983 */ /* 0x000ea80000300800 */
[----:B----4-:R1:W-:Y:S04]  /*9e20*/  STS.U16 [R6+0x5400], R23 ;  /* 0x0054001706007388 */ /* 0x0103e80000000400 */
[----:B0-----:R-:W4:Y:S04]  /*9e30*/  LDL.LU R21, [R1+0x9c] ;  /* 0x00009c0001157983 */ /* 0x001f280000300800 */
[----:B-1----:R-:W4:Y:S01]  /*9e40*/  LDL.LU R23, [R1+0x70] ;  /* 0x0000700001177983 */ /* 0x002f220000300800 */
[----:B------:R-:W-:-:S05]  /*9e50*/  LOP3.LUT R0, R0, 0xff, RZ, 0xc0, !PT ;  /* 0x000000ff00007812 */ /* 0x000fca00078ec0ff */
[----:B------:R-:W-:-:S05]  /*9e60*/  IMAD.SHL.U32 R0, R0, 0x2, RZ ;  /* 0x0000000200007824 */ /* 0x000fca00078e00ff */
[----:B------:R-:W-:Y:S01]  /*9e70*/  LOP3.LUT R0, R0, 0x30, RZ, 0x3c, !PT ;  /* 0x0000003000007812 */ /* 0x000fe200078e3cff */
[----:B---3--:R-:W-:Y:S04]  /*9e80*/  STS.U16 [R6+0x6400], R20 ;  /* 0x0064001406007388 */ /* 0x008fe80000000400 */
[----:B------:R-:W-:Y:S04]  /*9e90*/  STS.U16 [R6+0x7400], R26 ;  /* 0x0074001a06007388 */ /* 0x000fe80000000400 */
[----:B------:R-:W-:Y:S04]  /*9ea0*/  STS.U16 [R6+0x8400], R22 ;  /* 0x0084001606007388 */ /* 0x000fe80000000400 */
[----:B------:R-:W-:Y:S04]  /*9eb0*/  STS.U16 [R6+0x9400], R28 ;  /* 0x0094001c06007388 */ /* 0x000fe80000000400 */
[----:B------:R-:W-:Y:S04]  /*9ec0*/  STS.U16 [R6+0xa400], R27 ;  /* 0x00a4001b06007388 */ /* 0x000fe80000000400 */
[----:B------:R-:W-:Y:S04]  /*9ed0*/  STS.U16 [R6+0xb400], R7 ;  /* 0x00b4000706007388 */ /* 0x000fe80000000400 */
[----:B------:R-:W-:Y:S04]  /*9ee0*/  STS.U16 [R6+0xc400], R9 ;  /* 0x00c4000906007388 */ /* 0x000fe80000000400 */
[----:B------:R0:W-:Y:S04]  /*9ef0*/  STS.U16 [R6+0xd400], R12 ;  /* 0x00d4000c06007388 */ /* 0x0001e80000000400 */
[----:B------:R-:W-:Y:S04]  /*9f00*/  STS.U16 [R6+0xe400], R25 ;  /* 0x00e4001906007388 */ /* 0x000fe80000000400 */
[----:B0-----:R-:W3:Y:S04]  /*9f10*/  LDL.LU R12, [R1+0x50] ;  /* 0x00005000010c7983 */ /* 0x001ee80000300800 */
[----:B------:R-:W-:Y:S04]  /*9f20*/  STS.U16 [R6+0xf400], R18 ;  /* 0x00f4001206007388 */ /* 0x000fe80000000400 */
[----:B------:R-:W-:Y:S04]  /*9f30*/  STS.U16 [R0+0x600], R5 ;  /* 0x0006000500007388 */ /* 0x000fe80000000400 */
[----:B--2---:R0:W-:Y:S04]  /*9f40*/  STS.U16 [R0+0x1600], R17 ;  /* 0x0016001100007388 */ /* 0x0041e80000000400 */
        /* <DEDUP_REMOVED lines=8> */
[----:B------:R-:W-:Y:S04]  /*9fd0*/  STS.U16 [R0+0x8600], R10 ;  /* 0x0086000a00007388 */ /* 0x000fe80000000400 */
[----:B0-----:R-:W2:Y:S04]  /*9fe0*/  LDL.LU R29, [R1+0x1bc] ;  /* 0x0001bc00011d7983 */ /* 0x001ea80000300800 */
[----:B------:R0:W-:Y:S04]  /*9ff0*/  STS.U16 [R0+0x9600], R14 ;  /* 0x0096000e00007388 */ /* 0x0001e80000000400 */
[----:B------:R1:W-:Y:S04]  /*a000*/  STS.U16 [R0+0xa600], R15 ;  /* 0x00a6000f00007388 */ /* 0x0003e80000000400 */
[----:B0-----:R-:W2:Y:S04]  /*a010*/  LDL.LU R14, [R1+0x198] ;  /* 0x00019800010e7983 */ /* 0x001ea80000300800 */
[----:B----4-:R0:W-:Y:S04]  /*a020*/  STS.U16 [R0+0xb600], R21 ;  /* 0x00b6001500007388 */ /* 0x0101e80000000400 */
[----:B-1----:R-:W4:Y:S04]  /*a030*/  LDL.LU R15, [R1+0x178] ;  /* 0x00017800010f7983 */ /* 0x002f280000300800 */
[----:B------:R1:W-:Y:S04]  /*a040*/  STS.U16 [R0+0xc600], R23 ;  /* 0x00c6001700007388 */ /* 0x0003e80000000400 */
[----:B0-----:R-:W4:Y:S04]  /*a050*/  LDL.LU R21, [R1+0x158] ;  /* 0x0001580001157983 */ /* 0x001f280000300800 */
[----:B-1----:R-:W4:Y:S04]  /*a060*/  LDL.LU R23, [R1+0x138] ;  /* 0x0001380001177983 */ /* 0x002f280000300800 */
[----:B------:R-:W0:Y:S04]  /*a070*/  S2R R28, SR_TID.X ;  /* 0x00000000001c7919 */ /* 0x000e280000002100 */
[----:B------:R-:W4:Y:S04]  /*a080*/  LDL.LU R25, [R1+0xd8] ;  /* 0x0000d80001197983 */ /* 0x000f280000300800 */
[----:B------:R-:W4:Y:S04]  /*a090*/  LDL.LU R20, [R1+0xb8] ;  /* 0x0000b80001147983 */ /* 0x000f280000300800 */
[----:B------:R-:W4:Y:S04]  /*a0a0*/  LDL.LU R26, [R1+0x98] ;  /* 0x00009800011a7983 */ /* 0x000f280000300800 */
[----:B------:R-:W4:Y:S01]  /*a0b0*/  LDL.LU R22, [R1+0x6c] ;  /* 0x00006c0001167983 */ /* 0x000f220000300800 */
[----:B0-----:R-:W-:-:S05]  /*a0c0*/  LOP3.LUT R18, R28, 0xff, RZ, 0xc0, !PT ;  /* 0x000000ff1c127812 */ /* 0x001fca00078ec0ff */
[----:B------:R-:W-:-:S05]  /*a0d0*/  IMAD.SHL.U32 R18, R18, 0x2, RZ ;  /* 0x0000000212127824 */ /* 0x000fca00078e00ff */
[----:B------:R-:W-:Y:S01]  /*a0e0*/  LOP3.LUT R18, R18, 0x40, RZ, 0x3c, !PT ;  /* 0x0000004012127812 */ /* 0x000fe200078e3cff */
[----:B---3--:R-:W-:Y:S04]  /*a0f0*/  STS.U16 [R0+0xd600], R12 ;  /* 0x00d6000c00007388 */ /* 0x008fe80000000400 */
[----:B------:R0:W-:Y:S04]  /*a100*/  STS.U16 [R0+0xe600], R24 ;  /* 0x00e6001800007388 */ /* 0x0001e80000000400 */
[----:B------:R1:W-:Y:S04]  /*a110*/  STS.U16 [R0+0xf600], R16 ;  /* 0x00f6001000007388 */ /* 0x0003e80000000400 */
[----:B0-----:R-:W3:Y:S04]  /*a120*/  LDL.LU R24, [R1+0xf8] ;  /* 0x0000f80001187983 */ /* 0x001ee80000300800 */
[----:B-1----:R-:W3:Y:S04]  /*a130*/  LDL.LU R16, [R1+0x118] ;  /* 0x0001180001107983 */ /* 0x002ee80000300800 */
[----:B------:R-:W3:Y:S04]  /*a140*/  LDL.LU R27, [R1+0x4c] ;  /* 0x00004c00011b7983 */ /* 0x000ee80000300800 */
        /* <DEDUP_REMOVED lines=11> */
[----:B--2---:R0:W-:Y:S04]  /*a200*/  STS.U16 [R18+0x800], R17 ;  /* 0x0008001112007388 */ /* 0x0041e80000000400 */
[----:B------:R1:W-:Y:S04]  /*a210*/  STS.U16 [R18+0x1800], R19 ;  /* 0x0018001312007388 */ /* 0x0003e80000000400 */
[----:B0-----:R-:W2:Y:S04]  /*a220*/  LDL.LU R17, [R1+0x94] ;  /* 0x0000940001117983 */ /* 0x001ea80000300800 */
[----:B-1----:R-:W2:Y:S04]  /*a230*/  LDL.LU R19, [R1+0x68] ;  /* 0x0000680001137983 */ /* 0x002ea80000300800 */
[----:B------:R0:W-:Y:S04]  /*a240*/  STS.U16 [R18+0x2800], R29 ;  /* 0x0028001d12007388 */ /* 0x0001e80000000400 */
[----:B0-----:R-:W2:Y:S04]  /*a250*/  LDL.LU R29, [R1+0x48] ;  /* 0x00004800011d7983 */ /* 0x001ea80000300800 */
[----:B------:R0:W-:Y:S04]  /*a260*/  STS.U16 [R18+0x3800], R14 ;  /* 0x0038000e12007388 */ /* 0x0001e80000000400 */
[----:B----4-:R1:W-:Y:S04]  /*a270*/  STS.U16 [R18+0x4800], R15 ;  /* 0x0048000f12007388 */ /* 0x0103e80000000400 */
[----:B0-----:R-:W4:Y:S04]  /*a280*/  LDL.LU R14, [R1+0x900] ;  /* 0x00090000010e7983 */ /* 0x001f280000300800 */
[----:B------:R0:W-:Y:S04]  /*a290*/  STS.U16 [R18+0x5800], R21 ;  /* 0x0058001512007388 */ /* 0x0001e80000000400 */
[----:B-1----:R-:W2:Y:S04]  /*a2a0*/  LDL.LU R15, [R1+0x8fc] ;  /* 0x0008fc00010f7983 */ /* 0x002ea80000300800 */
[----:B------:R1:W-:Y:S04]  /*a2b0*/  STS.U16 [R18+0x6800], R23 ;  /* 0x0068001712007388 */ /* 0x0003e80000000400 */
[----:B0-----:R-:W2:Y:S04]  /*a2c0*/  LDL.LU R21, [R1+0x8f8] ;  /* 0x0008f80001157983 */ /* 0x001ea80000300800 */
[----:B-1----:R-:W2:Y:S04]  /*a2d0*/  LDL.LU R23, [R1+0x8f4] ;  /* 0x0008f40001177983 */ /* 0x002ea80000300800 */
[----:B---3--:R0:W-:Y:S02]  /*a2e0*/  STS.U16 [R18+0x7800], R16 ;  /* 0x0078001012007388 */ /* 0x0081e40000000400 */
[----:B0-----:R-:W-:-:S02]  /*a2f0*/  LOP3.LUT R16, R28, 0xff, RZ, 0xc0, !PT ;  /* 0x000000ff1c107812 */ /* 0x001fc400078ec0ff */
[----:B------:R-:W-:Y:S03]  /*a300*/  STS.U16 [R18+0x8800], R24 ;  /* 0x0088001812007388 */ /* 0x000fe60000000400 */
[----:B------:R-:W-:Y:S01]  /*a310*/  IMAD.SHL.U32 R16, R16, 0x2, RZ ;  /* 0x0000000210107824 */ /* 0x000fe200078e00ff */
[----:B------:R-:W-:Y:S04]  /*a320*/  STS.U16 [R18+0x9800], R25 ;  /* 0x0098001912007388 */ /* 0x000fe80000000400 */
[----:B------:R-:W-:Y:S01]  /*a330*/  STS.U16 [R18+0xa800], R20 ;  /* 0x00a8001412007388 */ /* 0x000fe20000000400 */
[----:B------:R-:W-:-:S03]  /*a340*/  LOP3.LUT R16, R16, 0x50, RZ, 0x3c, !PT ;  /* 0x0000005010107812 */ /* 0x000fc600078e3cff */
[----:B------:R-:W-:Y:S04]  /*a350*/  STS.U16 [R18+0xb800], R26 ;  /* 0x00b8001a12007388 */ /* 0x000fe80000000400 */
[----:B------:R-:W-:Y:S04]  /*a360*/  STS.U16 [R18+0xc800], R22 ;  /* 0x00c8001612007388 */ /* 0x000fe80000000400 */
[----:B------:R0:W-:Y:S04]  /*a370*/  STS.U16 [R18+0xd800], R27 ;  /* 0x00d8001b12007388 */ /* 0x0001e80000000400 */
[----:B0-----:R-:W4:Y:S04]  /*a380*/  LDL.LU R27, [R1+0x1f4] ;  /* 0x0001f400011b7983 */ /* 0x001f280000300800 */
[----:B--2---:R-:W-:Y:S04]  /*a390*/  STS.U16 [R18+0xe800], R23 ;  /* 0x00e8001712007388 */ /* 0x004fe80000000400 */
[----:B------:R-:W-:Y:S04]  /*a3a0*/  STS.U16 [R18+0xf800], R15 ;  /* 0x00f8000f12007388 */ /* 0x000fe80000000400 */
[----:B------:R-:W-:Y:S04]  /*a3b0*/  STS.U16 [R16+0xa00], R6 ;  /* 0x000a000610007388 */ /* 0x000fe80000000400 */
[----:B------:R0:W-:Y:S04]  /*a3c0*/  STS.U16 [R16+0x1a00], R7 ;  /* 0x001a000710007388 */ /* 0x0001e80000000400 */
[----:B------:R1:W-:Y:S04]  /*a3d0*/  STS.U16 [R16+0x2a00], R9 ;  /* 0x002a000910007388 */ /* 0x0003e80000000400 */
[----:B------:R2:W-:Y:S04]  /*a3e0*/  STS.U16 [R16+0x3a00], R5 ;  /* 0x003a000510007388 */ /* 0x0005e80000000400 */
[----:B0-----:R-:W3:Y:S04]  /*a3f0*/  LDL.LU R7, [R1+0x1d4] ;  /* 0x0001d40001077983 */ /* 0x001ee80000300800 */
[----:B-1----:R-:W3:Y:S04]  /*a400*/  LDL.LU R9, [R1+0x1b4] ;  /* 0x0001b40001097983 */ /* 0x002ee80000300800 */
[----:B------:R0:W-:Y:S04]  /*a410*/  STS.U16 [R16+0x4a00], R4 ;  /* 0x004a000410007388 */ /* 0x0001e80000000400 */
[----:B--2---:R-:W2:Y:S04]  /*a420*/  LDL.LU R5, [R1+0x190] ;  /* 0x0001900001057983 */ /* 0x004ea80000300800 */
[----:B------:R1:W-:Y:S04]  /*a430*/  STS.U16 [R16+0x5a00], R3 ;  /* 0x005a000310007388 */ /* 0x0003e80000000400 */
[----:B0-----:R-:W2:Y:S04]  /*a440*/  LDL.LU R4, [R1+0x170] ;  /* 0x0001700001047983 */ /* 0x001ea80000300800 */
[----:B------:R0:W-:Y:S04]  /*a450*/  STS.U16 [R16+0x6a00], R2 ;  /* 0x006a000210007388 */ /* 0x0001e80000000400 */
[----:B-1----:R-:W2:Y:S04]  /*a460*/  LDL.LU R3, [R1+0x150] ;  /* 0x0001500001037983 */ /* 0x002ea80000300800 */
        /* <DEDUP_REMOVED lines=12> */
[----:B0-----:R-:W2:Y:S04]  /*a530*/  LDL.LU R19, [R1+0x64] ;  /* 0x0000640001137983 */ /* 0x001ea80000300800 */
[----:B------:R0:W-:Y:S04]  /*a540*/  STS.U16 [R16+0xda00], R29 ;  /* 0x00da001d10007388 */ /* 0x0001e80000000400 */
[----:B0-----:R-:W2:Y:S04]  /*a550*/  LDL.LU R29, [R1+0x44] ;  /* 0x00004400011d7983 */ /* 0x001ea80000300800 */
[----:B------:R-:W0:Y:S04]  /*a560*/  S2R R6, SR_TID.X ;  /* 0x0000000000067919 */ /* 0x000e280000002100 */
[----:B------:R1:W-:Y:S04]  /*a570*/  STS.U16 [R16+0xea00], R21 ;  /* 0x00ea001510007388 */ /* 0x0003e80000000400 */
[----:B----4-:R0:W-:Y:S04]  /*a580*/  STS.U16 [R16+0xfa00], R14 ;  /* 0x00fa000e10007388 */ /* 0x0101e80000000400 */
[----:B-1----:R-:W4:Y:S04]  /*a590*/  LDL.LU R21, [R1+0x1f0] ;  /* 0x0001f00001157983 */ /* 0x002f280000300800 */
[----:B------:R-:W4:Y:S04]  /*a5a0*/  LDL.LU R15, [R1+0x1d0] ;  /* 0x0001d000010f7983 */ /* 0x000f280000300800 */
[----:B------:R-:W4:Y:S01]  /*a5b0*/  LDL.LU R23, [R1+0x1ac] ;  /* 0x0001ac0001177983 */ /* 0x000f220000300800 */
[----:B0-----:R-:W-:-:S03]  /*a5c0*/  LOP3.LUT R14, R6, 0xff, RZ, 0xc0, !PT ;  /* 0x000000ff060e7812 */ /* 0x001fc600078ec0ff */
[----:B------:R-:W4:Y:S02]  /*a5d0*/  LDL.LU R16, [R1+0x18c] ;  /* 0x00018c0001107983 */ /* 0x000f240000300800 */
[----:B------:R-:W-:Y:S02]  /*a5e0*/  IMAD.SHL.U32 R14, R14, 0x2, RZ ;  /* 0x000000020e0e7824 */ /* 0x000fe400078e00ff */
[----:B------:R-:W4:Y:S03]  /*a5f0*/  LDL.LU R24, [R1+0x16c] ;  /* 0x00016c0001187983 */ /* 0x000f260000300800 */
[----:B------:R-:W-:Y:S01]  /*a600*/  LOP3.LUT R14, R14, 0x60, RZ, 0x3c, !PT ;  /* 0x000000600e0e7812 */ /* 0x000fe200078e3cff */
[----:B------:R-:W4:Y:S04]  /*a610*/  LDL.LU R18, [R1+0x14c] ;  /* 0x00014c0001127983 */ /* 0x000f280000300800 */
[----:B------:R-:W4:Y:S04]  /*a620*/  LDL.LU R25, [R1+0x12c] ;  /* 0x00012c0001197983 */ /* 0x000f280000300800 */
[----:B------:R-:W4:Y:S04]  /*a630*/  LDL.LU R20, [R1+0x10c] ;  /* 0x00010c0001147983 */ /* 0x000f280000300800 */
[----:B------:R-:W4:Y:S04]  /*a640*/  LDL.LU R26, [R1+0xec] ;  /* 0x0000ec00011a7983 */ /* 0x000f280000300800 */
[----:B------:R-:W4:Y:S04]  /*a650*/  LDL.LU R22, [R1+0xcc] ;  /* 0x0000cc0001167983 */ /* 0x000f280000300800 */
[----:B------:R0:W-:Y:S04]  /*a660*/  STS.U16 [R14+0xc00], R27 ;  /* 0x000c001b0e007388 */ /* 0x0001e80000000400 */
[----:B------:R-:W4:Y:S04]  /*a670*/  LDL.LU R28, [R1+0xac] ;  /* 0x0000ac00011c7983 */ /* 0x000f280000300800 */
[----:B0-----:R-:W4:Y:S04]  /*a680*/  LDL.LU R27, [R1+0x8c] ;  /* 0x00008c00011b7983 */ /* 0x001f280000300800 */
[----:B---3--:R0:W-:Y:S04]  /*a690*/  STS.U16 [R14+0x1c00], R7 ;  /* 0x001c00070e007388 */ /* 0x0081e80000000400 */
[----:B------:R1:W-:Y:S04]  /*a6a0*/  STS.U16 [R14+0x2c00], R9 ;  /* 0x002c00090e007388 */ /* 0x0003e80000000400 */
[----:B0-----:R-:W3:Y:S04]  /*a6b0*/  LDL.LU R7, [R1+0x60] ;  /* 0x0000600001077983 */ /* 0x001ee80000300800 */
[----:B-1----:R-:W3:Y:S04]  /*a6c0*/  LDL.LU R9, [R1+0x8f0] ;  /* 0x0008f00001097983 */ /* 0x002ee80000300800 */
[----:B--2---:R0:W-:Y:S04]  /*a6d0*/  STS.U16 [R14+0x3c00], R5 ;  /* 0x003c00050e007388 */ /* 0x0041e80000000400 */
[----:B------:R1:W-:Y:S04]  /*a6e0*/  STS.U16 [R14+0x4c00], R4 ;  /* 0x004c00040e007388 */ /* 0x0003e80000000400 */
[----:B0-----:R-:W2:Y:S04]  /*a6f0*/  LDL.LU R5, [R1+0x8ec] ;  /* 0x0008ec0001057983 */ /* 0x001ea80000300800 */
[----:B-1----:R-:W2:Y:S04]  /*a700*/  LDL.LU R4, [R1+0x8e8] ;  /* 0x0008e80001047983 */ /* 0x002ea80000300800 */
[----:B------:R0:W-:Y:S04]  /*a710*/  STS.U16 [R14+0x5c00], R3 ;  /* 0x005c00030e007388 */ /* 0x0001e80000000400 */
[----:B------:R1:W-:Y:S04]  /*a720*/  STS.U16 [R14+0x6c00], R2 ;  /* 0x006c00020e007388 */ /* 0x0003e80000000400 */
[----:B------:R1:W-:Y:S04]  /*a730*/  STS.U16 [R14+0x7c00], R8 ;  /* 0x007c00080e007388 */ /* 0x0003e80000000400 */
[----:B0-----:R-:W2:Y:S04]  /*a740*/  LDL.LU R3, [R1+0x8e4] ;  /* 0x0008e40001037983 */ /* 0x001ea80000300800 */
[----:B-1----:R-:W2:Y:S04]  /*a750*/  LDL.LU R2, [R1+0x8e0] ;  /* 0x0008e00001027983 */ /* 0x002ea80000300800 */
[----:B------:R-:W2:Y:S04]  /*a760*/  LDL.LU R8, [R1+0x8dc] ;  /* 0x0008dc0001087983 */ /* 0x000ea80000300800 */
        /* <DEDUP_REMOVED lines=8> */
[----:B0-----:R-:W2:Y:S04]  /*a7f0*/  LDL.LU R17, [R1+0x8cc] ;  /* 0x0008cc0001117983 */ /* 0x001ea80000300800 */
[----:B-1----:R-:W2:Y:S04]  /*a800*/  LDL.LU R19, [R1+0x8c8] ;  /* 0x0008c80001137983 */ /* 0x002ea80000300800 */
[----:B------:R0:W-:Y:S04]  /*a810*/  STS.U16 [R14+0xdc00], R29 ;  /* 0x00dc001d0e007388 */ /* 0x0001e80000000400 */
[----:B0-----:R-:W3:Y:S01]  /*a820*/  LDL.LU R29, [R1+0x8c4] ;  /* 0x0008c400011d7983 */ /* 0x001ee20000300800 */
[----:B------:R-:W-:-:S05]  /*a830*/  LOP3.LUT R6, R6, 0xff, RZ, 0xc0, !PT ;  /* 0x000000ff06067812 */ /* 0x000fca00078ec0ff */
[----:B------:R-:W-:-:S05]  /*a840*/  IMAD.SHL.U32 R6, R6, 0x2, RZ ;  /* 0x0000000206067824 */ /* 0x000fca00078e00ff */
[----:B------:R-:W-:Y:S01]  /*a850*/  LOP3.LUT R6, R6, 0x70, RZ, 0x3c, !PT ;  /* 0x0000007006067812 */ /* 0x000fe200078e3cff */
[----:B--2---:R-:W-:Y:S04]  /*a860*/  STS.U16 [R14+0xec00], R19 ;  /* 0x00ec00130e007388 */ /* 0x004fe80000000400 */
[----:B------:R-:W-:Y:S04]  /*a870*/  STS.U16 [R14+0xfc00], R12 ;  /* 0x00fc000c0e007388 */ /* 0x000fe80000000400 */
[----:B----4-:R-:W-:Y:S04]  /*a880*/  STS.U16 [R6+0xe00], R21 ;  /* 0x000e001506007388 */ /* 0x010fe80000000400 */
[----:B------:R-:W-:Y:S04]  /*a890*/  STS.U16 [R6+0x1e00], R15 ;  /* 0x001e000f06007388 */ /* 0x000fe80000000400 */
        /* <DEDUP_REMOVED lines=10> */
[----:B---3--:R1:W-:Y:S04]  /*a940*/  STS.U16 [R6+0xce00], R7 ;  /* 0x00ce000706007388 */ /* 0x0083e80000000400 */
[----:B0-----:R-:W0:Y:S04]  /*a950*/  S2R R28, SR_TID.X ;  /* 0x00000000001c7919 */ /* 0x001e280000002100 */
[----:B-1----:R-:W1:Y:S04]  /*a960*/  S2R R7, SR_TID.X ;  /* 0x0000000000077919 */ /* 0x002e680000002100 */
[----:B------:R2:W-:Y:S04]  /*a970*/  STS.U16 [R6+0xde00], R29 ;  /* 0x00de001d06007388 */ /* 0x0005e80000000400 */
[----:B------:R-:W-:Y:S04]  /*a980*/  STS.U16 [R6+0xee00], R17 ;  /* 0x00ee001106007388 */ /* 0x000fe80000000400 */
[----:B------:R3:W-:Y:S04]  /*a990*/  STS.U16 [R6+0xfe00], R10 ;  /* 0x00fe000a06007388 */ /* 0x0007e80000000400 */
[----:B--2---:R-:W2:Y:S01]  /*a9a0*/  LDL.LU R29, [R1+0x8c0] ;  /* 0x0008c000011d7983 */ /* 0x004ea20000300800 */
[----:B---3--:R-:W-:-:S03]  /*a9b0*/  IMAD.SHL.U32 R6, R0, 0x2, RZ ;  /* 0x0000000200067824 */ /* 0x008fc600078e00ff */
[----:B------:R-:W3:Y:S01]  /*a9c0*/  S2R R0, SR_TID.X ;  /* 0x0000000000007919 */ /* 0x000ee20000002100 */
[----:B-1----:R-:W-:Y:S02]  /*a9d0*/  SHF.R.S32.HI R7, RZ, 0x7, R7 ;  /* 0x00000007ff077819 */ /* 0x002fe40000011407 */
[----:B0-----:R-:W-:Y:S02]  /*a9e0*/  LOP3.LUT R27, R28, 0x7f, RZ, 0xc0, !PT ;  /* 0x0000007f1c1b7812 */ /* 0x001fe400078ec0ff */
[----:B------:R-:W-:Y:S02]  /*a9f0*/  SGXT R7, R7, 0x1 ;  /* 0x000000010707781a */ /* 0x000fe40000000200 */
[--C-:B------:R-:W-:Y:S02]  /*aa00*/  SHF.R.S32.HI R16, RZ, 0x7, R28.reuse ;  /* 0x00000007ff107819 */ /* 0x100fe4000001141c */
[----:B------:R-:W-:Y:S01]  /*aa10*/  LOP3.LUT R6, R6, 0x110, R7, 0x78, !PT ;  /* 0x0000011006067812 */ /* 0x000fe200078e7807 */
[C---:B------:R-:W-:Y:S01]  /*aa20*/  IMAD.SHL.U32 R15, R27.reuse, 0x2, RZ ;  /* 0x000000021b0f7824 */ /* 0x040fe200078e00ff */
[----:B------:R-:W-:Y:S01]  /*aa30*/  SHF.R.S32.HI R14, RZ, 0x7, R28 ;  /* 0x00000007ff0e7819 */ /* 0x000fe2000001141c */
[----:B------:R-:W-:Y:S01]  /*aa40*/  IMAD.SHL.U32 R12, R27, 0x2, RZ ;  /* 0x000000021b0c7824 */ /* 0x000fe200078e00ff */
[----:B------:R-:W-:Y:S01]  /*aa50*/  SGXT R16, R16, 0x1 ;  /* 0x000000011010781a */ /* 0x000fe20000000200 */
[----:B------:R-:W-:Y:S01]  /*aa60*/  STS.U16 [R6+0x10000], R8 ;  /* 0x0100000806007388 */ /* 0x000fe20000000400 */
[----:B------:R-:W-:-:S03]  /*aa70*/  SGXT R14, R14, 0x1 ;  /* 0x000000010e0e781a */ /* 0x000fc60000000200 */
[----:B------:R0:W-:Y:S01]  /*aa80*/  STS.U16 [R6+0x10800], R5 ;  /* 0x0108000506007388 */ /* 0x0001e20000000400 */
[----:B------:R-:W-:Y:S02]  /*aa90*/  LOP3.LUT R15, R15, 0x110, R16, 0x78, !PT ;  /* 0x000001100f0f7812 */ /* 0x000fe400078e7810 */
[----:B---3--:R-:W-:Y:S01]  /*aaa0*/  SHF.R.S32.HI R7, RZ, 0x7, R0 ;  /* 0x00000007ff077819 */ /* 0x008fe20000011400 */
[----:B0-----:R-:W-:-:S03]  /*aab0*/  IMAD.SHL.U32 R6, R27, 0x2, RZ ;  /* 0x000000021b067824 */ /* 0x001fc600078e00ff */
[----:B------:R-:W-:Y:S02]  /*aac0*/  SGXT R7, R7, 0x1 ;  /* 0x000000010707781a */ /* 0x000fe40000000200 */
[----:B------:R-:W-:Y:S02]  /*aad0*/  LOP3.LUT R12, R12, 0x110, R14, 0x78, !PT ;  /* 0x000001100c0c7812 */ /* 0x000fe400078e780e */
[----:B------:R-:W-:Y:S02]  /*aae0*/  LOP3.LUT R15, R15, 0x20, RZ, 0x3c, !PT ;  /* 0x000000200f0f7812 */ /* 0x000fe400078e3cff */
[----:B------:R-:W-:Y:S02]  /*aaf0*/  LOP3.LUT R6, R6, 0x110, R7, 0x78, !PT ;  /* 0x0000011006067812 */ /* 0x000fe400078e7807 */
[----:B------:R-:W-:Y:S01]  /*ab00*/  LOP3.LUT R12, R12, 0x40, RZ, 0x3c, !PT ;  /* 0x000000400c0c7812 */ /* 0x000fe200078e3cff */
[----:B------:R-:W-:Y:S01]  /*ab10*/  STS.U16 [R15+0x10200], R2 ;  /* 0x010200020f007388 */ /* 0x000fe20000000400 */
[----:B------:R-:W-:-:S03]  /*ab20*/  LOP3.LUT R6, R6, 0x60, RZ, 0x3c, !PT ;  /* 0x0000006006067812 */ /* 0x000fc600078e3cff */
[----:B------:R-:W-:Y:S04]  /*ab30*/  STS.U16 [R15+0x10a00], R9 ;  /* 0x010a00090f007388 */ /* 0x000fe80000000400 */
[----:B------:R-:W-:Y:S04]  /*ab40*/  STS.U16 [R12+0x10400], R3 ;  /* 0x010400030c007388 */ /* 0x000fe80000000400 */
[----:B------:R0:W-:Y:S04]  /*ab50*/  STS.U16 [R12+0x10c00], R11 ;  /* 0x010c000b0c007388 */ /* 0x0001e80000000400 */
[----:B------:R-:W-:Y:S04]  /*ab60*/  STS.U16 [R6+0x10600], R4 ;  /* 0x0106000406007388 */ /* 0x000fe80000000400 */
[----:B------:R-:W-:Y:S04]  /*ab70*/  STS.U16 [R6+0x10e00], R13 ;  /* 0x010e000d06007388 */ /* 0x000fe80000000400 */
[----:B------:R-:W-:Y:S01]  /*ab80*/  BAR.SYNC.DEFER_BLOCKING 0x0 ;  /* 0x0000000000007b1d */ /* 0x000fe20000010000 */
[C---:B0-----:R-:W-:Y:S01]  /*ab90*/  IMAD.SHL.U32 R12, R0.reuse, 0x2, RZ ;  /* 0x00000002000c7824 */ /* 0x041fe200078e00ff */
[----:B------:R-:W-:-:S05]  /*aba0*/  LOP3.LUT R0, R0, 0x7, RZ, 0xc0, !PT ;  /* 0x0000000700007812 */ /* 0x000fca00078ec0ff */
[----:B------:R-:W-:-:S05]  /*abb0*/  IMAD R0, R0, 0x110, RZ ;  /* 0x0000011000007824 */ /* 0x000fca00078e02ff */
[----:B------:R-:W-:-:S05]  /*abc0*/  LOP3.LUT R0, R0, 0x30, R12, 0x78, !PT ;  /* 0x0000003000007812 */ /* 0x000fca00078e780c */
[----:B------:R-:W0:Y:S04]  /*abd0*/  LDSM.16.M88.4 R8, [R0+0x10800] ;  /* 0x010800000008783b */ /* 0x000e280000000200 */
[----:B------:R-:W-:Y:S04]  /*abe0*/  LDSM.16.M88.4 R4, [R0+0x10000] ;  /* 0x010000000004783b */ /* 0x000fe80000000200 */
[----:B0-----:R-:W-:Y:S04]  /*abf0*/  STL.64 [R1+0x8b8], R10 ;  /* 0x0008b80a01007387 */ /* 0x001fe80000100a00 */
[----:B------:R0:W-:Y:S04]  /*ac00*/  STL.64 [R1+0x8b0], R8 ;  /* 0x0008b00801007387 */ /* 0x0001e80000100a00 */
[----:B0-----:R-:W3:Y:S04]  /*ac10*/  LDL.LU.64 R8, [R1+0x30] ;  /* 0x0000300001087983 */ /* 0x001ee80000300a00 */
[----:B------:R-:W3:Y:S04]  /*ac20*/  LDL.LU.64 R10, [R1+0x38] ;  /* 0x00003800010a7983 */ /* 0x000ee80000300a00 */
[----:B--2---:R-:W-:Y:S04]  /*ac30*/  LDSM.16.MT88.4 R20, [R29] ;  /* 0x000000001d14783b */ /* 0x004fe80000004200 */
[----:B------:R-:W0:Y:S04]  /*ac40*/  LDSM.16.MT88.4 R24, [R29+0x2000] ;  /* 0x002000001d18783b */ /* 0x000e280000004200 */
[----:B------:R-:W1:Y:S04]  /*ac50*/  LDSM.16.MT88.4 R12, [R29+0x2100] ;  /* 0x002100001d0c783b */ /* 0x000e680000004200 */
[----:B------:R-:W2:Y:S04]  /*ac60*/  LDSM.16.MT88.4 R16, [R29+0x100] ;  /* 0x000100001d10783b */ /* 0x000ea80000004200 */
[----:B0-----:R-:W-:Y:S04]  /*ac70*/  STL.64 [R1+0x8a8], R26 ;  /* 0x0008a81a01007387 */ /* 0x001fe80000100a00 */
[----:B------:R0:W-:Y:S04]  /*ac80*/  STL.64 [R1+0x8a0], R24 ;  /* 0x0008a01801007387 */ /* 0x0001e80000100a00 */
[----:B0-----:R-:W2:Y:S04]  /*ac90*/  LDL.LU.64 R24, [R1+0x10] ;  /* 0x0000100001187983 */ /* 0x001ea80000300a00 */
[----:B------:R-:W2:Y:S04]  /*aca0*/  LDL.LU.64 R26, [R1+0x18] ;  /* 0x00001800011a7983 */ /* 0x000ea80000300a00 */
[----:B-1----:R-:W-:Y:S04]  /*acb0*/  STL.64 [R1+0x888], R14 ;  /* 0x0008880e01007387 */ /* 0x002fe80000100a00 */
[----:B------:R0:W-:Y:S04]  /*acc0*/  STL.64 [R1+0x880], R12 ;  /* 0x0008800c01007387 */ /* 0x0001e80000100a00 */
[----:B0-----:R-:W4:Y:S04]  /*acd0*/  LDL.LU.64 R12, [R1+0x20] ;  /* 0x00002000010c7983 */ /* 0x001f280000300a00 */
[----:B------:R-:W4:Y:S01]  /*ace0*/  LDL.LU.64 R14, [R1+0x28] ;  /* 0x00002800010e7983 */ /* 0x000f220000300a00 */
[----:B---3--:R-:W-:Y:S11]  /*acf0*/  HMMA.16816.F32.BF16 R8, R20, R4, R8 ;  /* 0x000000041408723c */ /* 0x008ff60000041808 */
[----:B------:R-:W-:Y:S11]  /*ad00*/  @!UPT UIADD3 URZ, URZ, URZ, URZ ;  /* 0x0000003f3f3ff290 */ /* 0x000ff6000fffe03f */
[----:B------:R-:W-:Y:S02]  /*ad10*/  @!UPT UIADD3 URZ, URZ, URZ, URZ ;  /* 0x0000003f3f3ff290 */ /* 0x000fe4000fffe03f */
[----:B------:R-:W-:Y:S02]  /*ad20*/  IMAD.MOV.U32 R2, RZ, RZ, R10 ;  /* 0x000000ffff027224 */ /* 0x000fe400078e000a */
[----:B------:R-:W-:Y:S02]  /*ad30*/  IMAD.MOV.U32 R0, RZ, RZ, R11 ;  /* 0x000000ffff007224 */ /* 0x000fe400078e000b */
[----:B------:R-:W-:Y:S01]  /*ad40*/  IMAD.MOV.U32 R28, RZ, RZ, R8 ;  /* 0x000000ffff1c7224 */ /* 0x000fe200078e0008 */
[----:B------:R-:W3:Y:S01]  /*ad50*/  LDL.LU.64 R10, [R1+0x8b8] ;  /* 0x0008b800010a7983 */ /* 0x000ee20000300a00 */
[----:B------:R-:W-:-:S03]  /*ad60*/  IMAD.MOV.U32 R3, RZ, RZ, R9 ;  /* 0x000000ffff037224 */ /* 0x000fc600078e0009 */
[----:B------:R-:W4:Y:S02]  /*ad70*/  LDL.LU.64 R8, [R1+0x8b0] ;  /* 0x0008b00001087983 */ /* 0x000f240000300a00 */
[----:B----4-:R-:W-:Y:S02]  /*ad80*/  HMMA.16816.F32.BF16 R12, R20, R8, R12 ;  /* 0x00000008140c723c */ /* 0x010fe4000004180c */
[----:B------:R-:W4:Y:S04]  /*ad90*/  LDL.LU.64 R20, [R1] ;  /* 0x0000000001147983 */ /* 0x000f280000300a00 */
[----:B------:R-:W4:Y:S02]  /*ada0*/  LDL.LU.64 R22, [R1+0x8] ;  /* 0x0000080001167983 */ /* 0x000f240000300a00 */
[----:B--2---:R-:W-:Y:S11]  /*adb0*/  HMMA.16816.F32.BF16 R24, R16, R4, R24 ;  /* 0x000000041018723c */ /* 0x004ff60000041818 */
[----:B------:R-:W-:Y:S04]  /*adc0*/  @!UPT UIADD3 URZ, URZ, URZ, URZ ;  /* 0x0000003f3f3ff290 */ /* 0x000fe8000fffe03f */
[----:B------:R0:W-:Y:S04]  /*add0*/  STL.64 [R1+0x898], R14 ;  /* 0x0008980e01007387 */ /* 0x0001e80000100a00 */
[----:B------:R1:W-:Y:S05]  /*ade0*/  STL.64 [R1+0x890], R12 ;  /* 0x0008900c01007387 */ /* 0x0003ea0000100a00 */
[----:B------:R-:W-:Y:S02]  /*adf0*/  IMAD.MOV.U32 R4, RZ, RZ, R25 ;  /* 0x000000ffff047224 */ /* 0x000fe400078e0019 */
[----:B0-----:R-:W-:-:S02]  /*ae00*/  IMAD.MOV.U32 R14, RZ, RZ, R2 ;  /* 0x000000ffff0e7224 */ /* 0x001fc400078e0002 */
[----:B------:R-:W-:Y:S02]  /*ae10*/  IMAD.MOV.U32 R15, RZ, RZ, R0 ;  /* 0x000000ffff0f7224 */ /* 0x000fe400078e0000 */
[----:B-1----:R-:W-:Y:S02]  /*ae20*/  IMAD.MOV.U32 R13, RZ, RZ, R3 ;  /* 0x000000ffff0d7224 */ /* 0x002fe400078e0003 */
[----:B------:R-:W-:Y:S02]  /*ae30*/  IMAD.MOV.U32 R2, RZ, RZ, R26 ;  /* 0x000000ffff027224 */ /* 0x000fe400078e001a */
[----:B------:R-:W-:Y:S02]  /*ae40*/  IMAD.MOV.U32 R0, RZ, RZ, R27 ;  /* 0x000000ffff007224 */ /* 0x000fe400078e001b */
[----:B------:R-:W-:Y:S01]  /*ae50*/  IMAD.MOV.U32 R3, RZ, RZ, R24 ;  /* 0x000000ffff037224 */ /* 0x000fe200078e0018 */
[----:B------:R-:W2:Y:S04]  /*ae60*/  LDL.LU.64 R26, [R1+0x8a8] ;  /* 0x0008a800011a7983 */ /* 0x000ea80000300a00 */
[----:B------:R-:W2:Y:S01]  /*ae70*/  LDL.LU.64 R24, [R1+0x8a0] ;  /* 0x0008a00001187983 */ /* 0x000ea20000300a00 */
[----:B------:R-:W-:-:S03]  /*ae80*/  IMAD.MOV.U32 R12, RZ, RZ, R28 ;  /* 0x000000ffff0c7224 */ /* 0x000fc600078e001c */
[----:B------:R-:W0:Y:S01]  /*ae90*/  S2R R28, SR_TID.X ;  /* 0x00000000001c7919 */ /* 0x000e220000002100 */
[----:B----4-:R-:W-:Y:S11]  /*aea0*/  HMMA.16816.F32.BF16 R16, R16, R8, R20 ;  /* 0x000000081010723c */ /* 0x010ff60000041814 */
[----:B------:R-:W-:Y:S11]  /*aeb0*/  @!UPT UIADD3 URZ, URZ, URZ, URZ ;  /* 0x0000003f3f3ff290 */ /* 0x000ff6000fffe03f */
[----:B------:R-:W-:Y:S02]  /*aec0*/  @!UPT UIADD3 URZ, URZ, URZ, URZ ;  /* 0x0000003f3f3ff290 */ /* 0x000fe4000fffe03f */
[----:B------:R-:W-:Y:S02]  /*aed0*/  IMAD.MOV.U32 R20, RZ, RZ, R16 ;  /* 0x000000ffff147224 */ /* 0x000fe400078e0010 */
[----:B------:R-:W-:Y:S02]  /*aee0*/  IMAD.MOV.U32 R9, RZ, RZ, R17 ;  /* 0x000000ffff097224 */ /* 0x000fe400078e0011 */
[----:B------:R-:W-:Y:S02]  /*aef0*/  IMAD.MOV.U32 R8, RZ, RZ, R18 ;  /* 0x000000ffff087224 */ /* 0x000fe400078e0012 */
[----:B------:R-:W-:Y:S02]  /*af00*/  IMAD.MOV.U32 R5, RZ, RZ, R19 ;  /* 0x000000ffff057224 */ /* 0x000fe400078e0013 */
[----:B------:R-:W1:Y:S04]  /*af10*/  LDSM.16.MT88.4 R16, [R29+0x4000] ;  /* 0x004000001d10783b */ /* 0x000e680000004200 */
[----:B-1----:R1:W-:Y:S04]  /*af20*/  STL.64 [R1+0x868], R18 ;  /* 0x0008681201007387 */ /* 0x0023e80000100a00 */
[----:B------:R4:W-:Y:S01]  /*af30*/  STL.64 [R1+0x860], R16 ;  /* 0x0008601001007387 */ /* 0x0009e20000100a00 */
[----:B-1----:R-:W-:-:S02]  /*af40*/  IMAD.MOV.U32 R18, RZ, RZ, R8 ;  /* 0x000000ffff127224 */ /* 0x002fc400078e0008 */
[----:B------:R-:W-:Y:S02]  /*af50*/  IMAD.MOV.U32 R19, RZ, RZ, R5 ;  /* 0x000000ffff137224 */ /* 0x000fe400078e0005 */
[----:B----4-:R-:W-:Y:S02]  /*af60*/  IMAD.MOV.U32 R16, RZ, RZ, R20 ;  /* 0x000000ffff107224 */ /* 0x010fe400078e0014 */
[----:B------:R-:W-:Y:S01]  /*af70*/  IMAD.MOV.U32 R17, RZ, RZ, R9 ;  /* 0x000000ffff117224 */ /* 0x000fe200078e0009 */
[----:B------:R-:W-:Y:S04]  /*af80*/  STL.64 [R1+0x878], R18 ;  /* 0x0008781201007387 */ /* 0x000fe80000100a00 */
[----:B------:R1:W-:Y:S01]  /*af90*/  STL.64 [R1+0x870], R16 ;  /* 0x0008701001007387 */ /* 0x0003e20000100a00 */
[----:B0-----:R-:W-:-:S02]  /*afa0*/  IMAD.SHL.U32 R20, R28, 0x2, RZ ;  /* 0x000000021c147824 */ /* 0x001fc400078e00ff */
[----:B-1----:R-:W-:Y:S01]  /*afb0*/  IMAD.MOV.U32 R16, RZ, RZ, R3 ;  /* 0x000000ffff107224 */ /* 0x002fe200078e0003 */
[----:B------:R-:W-:-:S05]  /*afc0*/  LOP3.LUT R3, R28, 0x7, RZ, 0xc0, !PT ;  /* 0x000000071c037812 */ /* 0x000fca00078ec0ff */
[----:B------:R-:W-:-:S05]  /*afd0*/  IMAD R3, R3, 0x110, RZ ;  /* 0x0000011003037824 */ /* 0x000fca00078e02ff */
[----:B------:R-:W-:-:S04]  /*afe0*/  LOP3.LUT R3, R3, 0x30, R20, 0x78, !PT ;  /* 0x0000003003037812 */ /* 0x000fc800078e7814 */
[----:B------:R-:W-:-:S05]  /*aff0*/  LOP3.LUT R3, R3, 0x40, RZ, 0x3c, !PT ;  /* 0x0000004003037812 */ /* 0x000fca00078e3cff */
[----:B------:R-:W0:Y:S01]  /*b000*/  LDSM.16.M88.4 R20, [R3+0x10000] ;  /* 0x010000000314783b */ /* 0x000e220000000200 */
[----:B------:R-:W-:Y:S02]  /*b010*/  IMAD.MOV.U32 R18, RZ, RZ, R2 ;  /* 0x000000ffff127224 */ /* 0x000fe400078e0002 */
[----:B------:R-:W-:Y:S01]  /*b020*/  IMAD.MOV.U32 R19, RZ, RZ, R0 ;  /* 0x000000ffff137224 */ /* 0x000fe200078e0000 */
[----:B0-----:R-:W-:Y:S01]  /*b030*/  STL.64 [R1+0x40], R20 ;  /* 0x0000401401007387 */ /* 0x001fe20000100a00 */
[----:B------:R-:W-:Y:S02]  /*b040*/  IMAD.MOV.U32 R2, RZ, RZ, R20 ;  /* 0x000000ffff027224 */ /* 0x000fe400078e0014 */
[----:B------:R-:W-:Y:S01]  /*b050*/  IMAD.MOV.U32 R0, RZ, RZ, R21 ;  /* 0x000000ffff007224 */ /* 0x000fe200078e0015 */
[----:B------:R-:W-:Y:S04]  /*b060*/  STL.64 [R1+0x48], R22 ;  /* 0x0000481601007387 */ /* 0x000fe80000100a00 */
[----:B------:R-:W0:Y:S01]  /*b070*/  LDSM.16.M88.4 R20, [R3+0x10800] ;  /* 0x010800000314783b */ /* 0x000e220000000200 */
[----:B--2---:R-:W-:Y:S03]  /*b080*/  HMMA.16816.F32.BF16 R12, R24, R6, R12 ;  /* 0x00000006180c723c */ /* 0x004fe6000004180c */
[----:B0-----:R-:W-:Y:S04]  /*b090*/  STL.64 [R1+0x50], R20 ;  /* 0x0000501401007387 */ /* 0x001fe80000100a00 */
[----:B------:R-:W-:Y:S04]  /*b0a0*/  STL.64 [R1+0x58], R22 ;  /* 0x0000581601007387 */ /* 0x000fe80000100a00 */
[----:B------:R-:W0:Y:S01]  /*b0b0*/  LDSM.16.MT88.4 R20, [R29+0x4100] ;  /* 0x004100001d14783b */ /* 0x000e220000004200 */
[----:B------:R-:W-:Y:S11]  /*b0c0*/  IMAD.MOV.U32 R17, RZ, RZ, R4 ;  /* 0x000000ffff117224 */ /* 0x000ff600078e0004 */
[----:B------:R-:W-:Y:S01]  /*b0d0*/  @!UPT UIADD3 URZ, URZ, URZ, URZ ;  /* 0x0000003f3f3ff290 */ /* 0x000fe2000fffe03f */
[----:B------:R-:W-:Y:S02]  /*b0e0*/  IMAD.MOV.U32 R4, RZ, RZ, R12 ;  /* 0x000000ffff047224 */ /* 0x000fe400078e000c */
[----:B------:R-:W-:Y:S01]  /*b0f0*/  IMAD.MOV.U32 R3, RZ, RZ, R13 ;  /* 0x000000ffff037224 */ /* 0x000fe200078e000d */
[----:B0-----:R-:W-:Y:S04]  /*b100*/  STL.64 [R1+0x848], R22 ;  /* 0x0008481601007387 */ /* 0x001fe80000100a00 */
[----:B------:R0:W-:Y:S02]  /*b110*/  STL.64 [R1+0x840], R20 ;  /* 0x0008401401007387 */ /* 0x0001e40000100a00 */
[----:B0-----:R-:W-:Y:S02]  /*b120*/  IMAD.MOV.U32 R20, RZ, RZ, R2 ;  /* 0x000000ffff147224 */ /* 0x001fe400078e0002 */
[----:B------:R-:W-:-:S02]  /*b130*/  IMAD.MOV.U32 R21, RZ, RZ, R0 ;  /* 0x000000ffff157224 */ /* 0x000fc400078e0000 */
[----:B------:R-:W-:Y:S02]  /*b140*/  IMAD.MOV.U32 R2, RZ, RZ, R14 ;  /* 0x000000ffff027224 */ /* 0x000fe400078e000e */
[----:B------:R-:W-:Y:S02]  /*b150*/  IMAD.MOV.U32 R0, RZ, RZ, R15 ;  /* 0x000000ffff007224 */ /* 0x000fe400078e000f */
[----:B------:R-:W3:Y:S04]  /*b160*/  LDL.LU.64 R14, [R1+0x898] ;  /* 0x00089800010e7983 */ /* 0x000ee80000300a00 */
[----:B------:R-:W3:Y:S02]  /*b170*/  LDL.LU.64 R12, [R1+0x890] ;  /* 0x00089000010c7983 */ /* 0x000ee40000300a00 */
[----:B---3--:R-:W-:Y:S02]  /*b180*/  HMMA.16816.F32.BF16 R24, R24, R10, R12 ;  /* 0x0000000a1818723c */ /* 0x008fe4000004180c */
[----:B------:R-:W2:Y:S04]  /*b190*/  LDL.LU.64 R14, [R1+0x888] ;  /* 0x00088800010e7983 */ /* 0x000ea80000300a00 */
[----:B------:R-:W2:Y:S11]  /*b1a0*/  LDL.LU.64 R12, [R1+0x880] ;  /* 0x00088000010c7983 */ /* 0x000eb60000300a00 */
[----:B------:R-:W-:Y:S06]  /*b1b0*/  @!UPT UIADD3 URZ, URZ, URZ, URZ ;  /* 0x0000003f3f3ff290 */ /* 0x000fec000fffe03f */
[----:B------:R0:W-:Y:S04]  /*b1c0*/  STL.64 [R1+0x858], R26 ;  /* 0x0008581a01007387 */ /* 0x0001e80000100a00 */
[----:B------:R1:W-:Y:S01]  /*b1d0*/  STL.64 [R1+0x850], R24 ;  /* 0x0008501801007387 */ /* 0x0003e20000100a00 */
[----:B0-----:R-:W-:Y:S02]  /*b1e0*/  IMAD.MOV.U32 R26, RZ, RZ, R2 ;  /* 0x000000ffff1a7224 */ /* 0x001fe400078e0002 */
[----:B------:R-:W-:Y:S02]  /*b1f0*/  IMAD.MOV.U32 R27, RZ, RZ, R0 ;  /* 0x000000ffff1b7224 */ /* 0x000fe400078e0000 */
[----:B-1----:R-:W-:Y:S02]  /*b200*/  IMAD.MOV.U32 R24, RZ, RZ, R4 ;  /* 0x000000ffff187224 */ /* 0x002fe400078e0004 */
[----:B------:R-:W-:Y:S01]  /*b210*/  IMAD.MOV.U32 R25, RZ, RZ, R3 ;  /* 0x000000ffff197224 */ /* 0x000fe200078e0003 */
[----:B--2---:R-:W-:Y:S11]  /*b220*/  HMMA.16816.F32.BF16 R16, R12, R6, R16 ;  /* 0x000000060c10723c */ /* 0x004ff60000041810 */
[----:B------:R-:W-:Y:S11]  /*b230*/  @!UPT UIADD3 URZ, URZ, URZ, URZ ;  /* 0x0000003f3f3ff290 */ /* 0x000ff6000fffe03f */
[----:B------:R-:W-:Y:S02]  /*b240*/  @!UPT UIADD3 URZ, URZ, URZ, URZ ;  /* 0x0000003f3f3ff290 */ /* 0x000fe4000fffe03f */
[----:B------:R-:W-:Y:S02]  /*b250*/  IMAD.MOV.U32 R2, RZ, RZ, R18 ;  /* 0x000000ffff027224 */ /* 0x000fe400078e0012 */
[----:B------:R-:W-:Y:S02]  /*b260*/  IMAD.MOV.U32 R0, RZ, RZ, R19 ;  /* 0x000000ffff007224 */ /* 0x000fe400078e0013 */
[----:B------:R-:W-:Y:S01]  /*b270*/  IMAD.MOV.U32 R4, RZ, RZ, R16 ;  /* 0x000000ffff047224 */ /* 0x000fe200078e0010 */
[----:B------:R-:W2:Y:S01]  /*b280*/  LDL.LU.64 R18, [R1+0x878] ;  /* 0x0008780001127983 */ /* 0x000ea20000300a00 */
[----:B------:R-:W-:-:S03]  /*b290*/  IMAD.MOV.U32 R3, RZ, RZ, R17 ;  /* 0x000000ffff037224 */ /* 0x000fc600078e0011 */
[----:B------:R-:W2:Y:S02]  /*b2a0*/  LDL.LU.64 R16, [R1+0x870] ;  /* 0x0008700001107983 */ /* 0x000ea40000300a00 */
[----:B--2---:R-:W-:Y:S02]  /*b2b0*/  HMMA.16816.F32.BF16 R12, R12, R10, R16 ;  /* 0x0000000a0c0c723c */ /* 0x004fe40000041810 */
[----:B------:R-:W2:Y:S04]  /*b2c0*/  LDL.LU.64 R18, [R1+0x868] ;  /* 0x0008680001127983 */ /* 0x000ea80000300a00 */
[----:B------:R-:W2:Y:S04]  /*b2d0*/  LDL.LU.64 R16, [R1+0x860] ;  /* 0x0008600001107983 */ /* 0x000ea80000300a00 */
[----:B------:R-:W0:Y:S11]  /*b2e0*/  LDSM.16.MT88.4 R8, [R29+0x6100] ;  /* 0x006100001d08783b */ /* 0x000e360000004200 */
[----:B------:R-:W-:Y:S02]  /*b2f0*/  @!UPT UIADD3 URZ, URZ, URZ, URZ ;  /* 0x0000003f3f3ff290 */ /* 0x000fe4000fffe03f */
[----:B------:R-:W-:Y:S04]  /*b300*/  STL.64 [R1+0x838], R14 ;  /* 0x0008380e01007387 */ /* 0x000fe80000100a00 */
[----:B------:R-:W-:Y:S04]  /*b310*/  STL.64 [R1+0x830], R12 ;  /* 0x0008300c01007387 */ /* 0x000fe80000100a00 */
[----:B0-----:R-:W-:Y:S04]  /*b320*/  STL.64 [R1+0x818], R10 ;  /* 0x0008180a01007387 */ /* 0x001fe80000100a00 */
[----:B------:R0:W-:Y:S04]  /*b330*/  STL.64 [R1+0x810], R8 ;  /* 0x0008100801007387 */ /* 0x0001e80000100a00 */
[----:B0-----:R-:W3:Y:S04]  /*b340*/  LDL.LU.64 R8, [R1+0x50] ;  /* 0x0000500001087983 */ /* 0x001ee80000300a00 */
[----:B------:R-:W4:Y:S01]  /*b350*/  LDL.LU.64 R10, [R1+0x58] ;  /* 0x00005800010a7983 */ /* 0x000f220000300a00 */
[----:B--2---:R-:W-:Y:S03]  /*b360*/  HMMA.16816.F32.BF16 R20, R16, R20, R24 ;  /* 0x000000141014723c */ /* 0x004fe60000041818 */
[----:B------:R-:W3:Y:S04]  /*b370*/  LDL.LU.64 R26, [R1+0x858] ;  /* 0x00085800011a7983 */ /* 0x000ee80000300a00 */
[----:B------:R-:W3:Y:S01]  /*b380*/  LDL.LU.64 R24, [R1+0x850] ;  /* 0x0008500001187983 */ /* 0x000ee20000300a00 */
[----:B------:R-:W-:-:S02]  /*b390*/  IMAD.MOV.U32 R14, RZ, RZ, R2 ;  /* 0x000000ffff0e7224 */ /* 0x000fc400078e0002 */
[----:B------:R-:W-:Y:S02]  /*b3a0*/  IMAD.MOV.U32 R15, RZ, RZ, R0 ;  /* 0x000000ffff0f7224 */ /* 0x000fe400078e0000 */
[----:B------:R-:W-:Y:S11]  /*b3b0*/  IMAD.MOV.U32 R13, RZ, RZ, R3 ;  /* 0x000000ffff0d7224 */ /* 0x000ff600078e0003 */
[----:B------:R-:W-:Y:S01]  /*b3c0*/  @!UPT UIADD3 URZ, URZ, URZ, URZ ;  /* 0x0000003f3f3ff290 */ /* 0x000fe2000fffe03f */
[----:B------:R-:W-:Y:S02]  /*b3d0*/  IMAD.MOV.U32 R2, RZ, RZ, R22 ;  /* 0x000000ffff027224 */ /* 0x000fe400078e0016 */
[----:B------:R-:W-:Y:S02]  /*b3e0*/  IMAD.MOV.U32 R0, RZ, RZ, R23 ;  /* 0x000000ffff007224 */ /* 0x000fe400078e0017 */
[----:B------:R-:W-:Y:S01]  /*b3f0*/  IMAD.MOV.U32 R28, RZ, RZ, R20 ;  /* 0x000000ffff1c7224 */ /* 0x000fe200078e0014 */
[----:B------:R-:W2:Y:S01]  /*b400*/  LDL.LU.64 R22, [R1+0x848] ;  /* 0x0008480001167983 */ /* 0x000ea20000300a00 */
[----:B------:R-:W-:-:S03]  /*b410*/  IMAD.MOV.U32 R3, RZ, RZ, R21 ;  /* 0x000000ffff037224 */ /* 0x000fc600078e0015 */
[----:B------:R-:W2:Y:S01]  /*b420*/  LDL.LU.64 R20, [R1+0x840] ;  /* 0x0008400001147983 */ /* 0x000ea20000300a00 */
[----:B---3--:R-:W-:Y:S11]  /*b430*/  HMMA.16816.F32.BF16 R24, R16, R8, R24 ;  /* 0x000000081018723c */ /* 0x008ff60000041818 */
[----:B------:R-:W-:Y:S11]  /*b440*/  @!UPT UIADD3 URZ, URZ, URZ, URZ ;  /* 0x0000003f3f3ff290 */ /* 0x000ff6000fffe03f */
[----:B------:R-:W-:Y:S01]  /*b450*/  @!UPT UIADD3 URZ, URZ, URZ, URZ ;  /* 0x0000003f3f3ff290 */ /* 0x000fe2000fffe03f */
[----:B------:R-:W-:Y:S04]  /*b460*/  STL.64 [R1+0x828], R26 ;  /* 0x0008281a01007387 */ /* 0x000fe80000100a00 */
[----:B------:R0:W-:Y:S04]  /*b470*/  STL.64 [R1+0x820], R24 ;  /* 0x0008201801007387 */ /* 0x0001e80000100a00 */
[----:B0-----:R-:W2:Y:S01]  /*b480*/  LDL.LU.64 R24, [R1+0x40] ;  /* 0x0000400001187983 */ /* 0x001ea20000300a00 */
[----:B------:R-:W-:-:S03]  /*b490*/  IMAD.MOV.U32 R12, RZ, RZ, R4 ;  /* 0x000000ffff0c7224 */ /* 0x000fc600078e0004 */
[----:B------:R-:W3:Y:S04]  /*b4a0*/  LDL.LU.64 R26, [R1+0x48] ;  /* 0x00004800011a7983 */ /* 0x000ee80000300a00 */
[----:B------:R-:W-:Y:S01]  /*b4b0*/  LDSM.16.MT88.4 R4, [R29+0x6000] ;  /* 0x006000001d04783b */ /* 0x000fe20000004200 */
        /* <DEDUP_REMOVED lines=8> */
[----:B------:R-:W2:Y:S04]  /*b540*/  LDL.LU.64 R12, [R1+0x830] ;  /* 0x00083000010c7983 */ /* 0x000ea80000300a00 */
[----:B------:R-:W3:Y:S01]  /*b550*/  LDL R25, [R1+0x1b0] ;  /* 0x0001b00001197983 */ /* 0x000ee20000100800 */
[----:B--2---:R-:W-:Y:S03]  /*b560*/  HMMA.16816.F32.BF16 R20, R20, R8, R12 ;  /* 0x000000081414723c */ /* 0x004fe6000004180c */
[----:B---3--:R-:W-:Y:S11]  /*b570*/  LDSM.16.M88.4 R12, [R25+0x10080] ;  /* 0x01008000190c783b */ /* 0x008ff60000000200 */
[----:B------:R-:W-:Y:S09]  /*b580*/  @!UPT UIADD3 URZ, URZ, URZ, URZ ;  /* 0x0000003f3f3ff290 */ /* 0x000ff2000fffe03f */
[----:B------:R0:W-:Y:S04]  /*b590*/  STL.64 [R1+0x800], R22 ;  /* 0x0008001601007387 */ /* 0x0001e80000100a00 */
[----:B------:R1:W-:Y:S01]  /*b5a0*/  STL.64 [R1+0x7f8], R20 ;  /* 0x0007f81401007387 */ /* 0x0003e20000100a00 */
[----:B0-----:R-:W-:Y:S02]  /*b5b0*/  IMAD.MOV.U32 R22, RZ, RZ, R17 ;  /* 0x000000ffff167224 */ /* 0x001fe400078e0011 */
[----:B------:R-:W-:Y:S02]  /*b5c0*/  IMAD.MOV.U32 R23, RZ, RZ, R16 ;  /* 0x000000ffff177224 */ /* 0x000fe400078e0010 */
[----:B-1----:R-:W-:Y:S02]  /*b5d0*/  IMAD.MOV.U32 R20, RZ, RZ, R19 ;  /* 0x000000ffff147224 */ /* 0x002fe400078e0013 */
[----:B------:R-:W-:-:S02]  /*b5e0*/  IMAD.MOV.U32 R21, RZ, RZ, R18 ;  /* 0x000000ffff157224 */ /* 0x000fc400078e0012 */
[----:B------:R-:W0:Y:S04]  /*b5f0*/  LDSM.16.MT88.4 R16, [R29+0x8000] ;  /* 0x008000001d10783b */ /* 0x000e280000004200 */
[----:B0-----:R-:W-:Y:S04]  /*b600*/  STL [R1+0x80c], R18 ;  /* 0x00080c1201007387 */ /* 0x001fe80000100800 */
[----:B------:R-:W-:Y:S04]  /*b610*/  STL [R1+0x808], R19 ;  /* 0x0008081301007387 */ /* 0x000fe80000100800 */
[----:B------:R-:W-:Y:S04]  /*b620*/  STL.64 [R1+0x60], R12 ;  /* 0x0000600c01007387 */ /* 0x000fe80000100a00 */
[----:B------:R-:W-:Y:S04]  /*b630*/  STL.64 [R1+0x68], R14 ;  /* 0x0000680e01007387 */ /* 0x000fe80000100a00 */
[----:B------:R-:W0:Y:S04]  /*b640*/  LDSM.16.M88.4 R12, [R25+0x10880] ;  /* 0x01088000190c783b */ /* 0x000e280000000200 */
[----:B0-----:R-:W-:Y:S04]  /*b650*/  STL.64 [R1+0x70], R12 ;  /* 0x0000700c01007387 */ /* 0x001fe80000100a00 */
[----:B------:R-:W-:Y:S04]  /*b660*/  STL.64 [R1+0x78], R14 ;  /* 0x0000780e01007387 */ /* 0x000fe80000100a00 */
[----:B------:R-:W0:Y:S04]  /*b670*/  LDSM.16.MT88.4 R12, [R29+0x8100] ;  /* 0x008100001d0c783b */ /* 0x000e280000004200 */
[----:B0-----:R-:W-:Y:S04]  /*b680*/  STL.64 [R1+0x7e8], R14 ;  /* 0x0007e80e01007387 */ /* 0x001fe80000100a00 */
[----:B------:R0:W-:Y:S04]  /*b690*/  STL.64 [R1+0x7e0], R12 ;  /* 0x0007e00c01007387 */ /* 0x0001e80000100a00 */
[----:B0-----:R-:W2:Y:S01]  /*b6a0*/  LDL.LU.64 R12, [R1+0x70] ;  /* 0x00007000010c7983 */ /* 0x001ea20000300a00 */
[----:B------:R-:W-:-:S02]  /*b6b0*/  IMAD.MOV.U32 R14, RZ, RZ, R2 ;  /* 0x000000ffff0e7224 */ /* 0x000fc400078e0002 */
[----:B------:R-:W-:Y:S02]  /*b6c0*/  IMAD.MOV.U32 R15, RZ, RZ, R0 ;  /* 0x000000ffff0f7224 */ /* 0x000fe400078e0000 */
[----:B------:R-:W-:Y:S02]  /*b6d0*/  IMAD.MOV.U32 R18, RZ, RZ, R26 ;  /* 0x000000ffff127224 */ /* 0x000fe400078e001a */
[----:B------:R-:W-:Y:S01]  /*b6e0*/  IMAD.MOV.U32 R19, RZ, RZ, R27 ;  /* 0x000000ffff137224 */ /* 0x000fe200078e001b */
[----:B--2---:R0:W-:Y:S02]  /*b6f0*/  STL.64 [R1+0x7f0], R12 ;  /* 0x0007f00c01007387 */ /* 0x0041e40000100a00 */
[----:B0-----:R-:W-:Y:S02]  /*b700*/  IMAD.MOV.U32 R12, RZ, RZ, R28 ;  /* 0x000000ffff0c7224 */ /* 0x001fe400078e001c */
[----:B------:R-:W-:-:S07]  /*b710*/  IMAD.MOV.U32 R13, RZ, RZ, R3 ;  /* 0x000000ffff0d7224 */ /* 0x000fce00078e0003 */
[C---:B------:R-:W-:Y:S01]  /*b720*/  HMMA.16816.F32.BF16 R12, R4.reuse, R26, R12 ;  /* 0x0000001a040c723c */ /* 0x040fe2000004180c */
[----:B------:R-:W4:Y:S04]  /*b730*/  LDL.LU.64 R26, [R1+0x828] ;  /* 0x00082800011a7983 */ /* 0x000f280000300a00 */
[----:B------:R-:W4:Y:S03]  /*b740*/  LDL.LU.64 R24, [R1+0x820] ;  /* 0x0008200001187983 */ /* 0x000f260000300a00 */
[----:B----4-:R-:W-:Y:S07]  /*b750*/  HMMA.16816.F32.BF16 R4, R4, R10, R24 ;  /* 0x0000000a0404723c */ /* 0x010fee0000041818 */
[----:B------:R-:W-:-:S02]  /*b760*/  IMAD.MOV.U32 R25, RZ, RZ, R10 ;  /* 0x000000ffff197224 */ /* 0x000fc400078e000a */
[----:B------:R-:W-:Y:S02]  /*b770*/  IMAD.MOV.U32 R24, RZ, RZ, R11 ;  /* 0x000000ffff187224 */ /* 0x000fe400078e000b */
[----:B------:R-:W2:Y:S04]  /*b780*/  LDL.LU.64 R10, [R1+0x818] ;  /* 0x00081800010a7983 */ /* 0x000ea80000300a00 */
[----:B------:R-:W2:Y:S01]  /*b790*/  LDL.LU.64 R8, [R1+0x810] ;  /* 0x0008100001087983 */ /* 0x000ea20000300a00 */
[----:B------:R-:W-:Y:S02]  /*b7a0*/  IMAD.MOV.U32 R26, RZ, RZ, R18 ;  /* 0x000000ffff1a7224 */ /* 0x000fe400078e0012 */
[----:B------:R-:W-:Y:S01]  /*b7b0*/  IMAD.MOV.U32 R27, RZ, RZ, R19 ;  /* 0x000000ffff1b7224 */ /* 0x000fe200078e0013 */
[----:B------:R-:W3:Y:S04]  /*b7c0*/  LDL.LU R18, [R1+0x80c] ;  /* 0x00080c0001127983 */ /* 0x000ee80000300800 */
[----:B------:R-:W3:Y:S01]  /*b7d0*/  LDL.LU R19, [R1+0x808] ;  /* 0x0008080001137983 */ /* 0x000ee20000300800 */
[----:B------:R-:W-:-:S02]  /*b7e0*/  IMAD.MOV.U32 R2, RZ, RZ, R6 ;  /* 0x000000ffff027224 */ /* 0x000fc400078e0006 */
[----:B------:R-:W-:Y:S02]  /*b7f0*/  IMAD.MOV.U32 R0, RZ, RZ, R7 ;  /* 0x000000ffff007224 */ /* 0x000fe400078e0007 */
[----:B------:R-:W-:Y:S02]  /*b800*/  IMAD.MOV.U32 R6, RZ, RZ, R25 ;  /* 0x000000ffff067224 */ /* 0x000fe400078e0019 */
[----:B------:R-:W-:Y:S02]  /*b810*/  IMAD.MOV.U32 R7, RZ, RZ, R24 ;  /* 0x000000ffff077224 */ /* 0x000fe400078e0018 */
[C---:B--2---:R-:W-:Y:S01]  /*b820*/  HMMA.16816.F32.BF16 R24, R8.reuse, R26, R20 ;  /* 0x0000001a0818723c */ /* 0x044fe20000041814 */
[----:B------:R-:W2:Y:S04]  /*b830*/  LDL.LU.64 R22, [R1+0x800] ;  /* 0x0008000001167983 */ /* 0x000ea80000300a00 */
[----:B------:R-:W2:Y:S03]  /*b840*/  LDL.LU.64 R20, [R1+0x7f8] ;  /* 0x0007f80001147983 */ /* 0x000ea60000300a00 */
[----:B--2---:R-:W-:Y:S01]  /*b850*/  HMMA.16816.F32.BF16 R20, R8, R6, R20 ;  /* 0x000000060814723c */ /* 0x004fe20000041814 */
[----:B------:R-:W-:Y:S01]  /*b860*/  IMAD.MOV.U32 R28, RZ, RZ, R4 ;  /* 0x000000ffff1c7224 */ /* 0x000fe200078e0004 */
[----:B------:R-:W-:Y:S11]  /*b870*/  LDSM.16.MT88.4 R8, [R29+0xa000] ;  /* 0x00a000001d08783b */ /* 0x000ff60000004200 */
[----:B------:R-:W-:Y:S10]  /*b880*/  @!UPT UIADD3 URZ, URZ, URZ, URZ ;  /* 0x0000003f3f3ff290 */ /* 0x000ff4000fffe03f */
[----:B------:R-:W-:Y:S04]  /*b890*/  STL.64 [R1+0x7d8], R22 ;  /* 0x0007d81601007387 */ /* 0x000fe80000100a00 */
[----:B------:R0:W-:Y:S04]  /*b8a0*/  STL.64 [R1+0x7d0], R20 ;  /* 0x0007d01401007387 */ /* 0x0001e80000100a00 */
[----:B0-----:R-:W3:Y:S04]  /*b8b0*/  LDL.LU R20, [R1+0x60] ;  /* 0x0000600001147983 */ /* 0x001ee80000300800 */
[----:B------:R-:W3:Y:S01]  /*b8c0*/  LDL.LU R21, [R1+0x64] ;  /* 0x0000640001157983 */ /* 0x000ee20000300800 */
[----:B------:R-:W-:-:S03]  /*b8d0*/  IMAD.MOV.U32 R3, RZ, RZ, R5 ;  /* 0x000000ffff037224 */ /* 0x000fc600078e0005 */
[----:B------:R-:W0:Y:S04]  /*b8e0*/  LDSM.16.MT88.4 R4, [R29+0xa100] ;  /* 0x00a100001d04783b */ /* 0x000e280000004200 */
[----:B0-----:R-:W-:Y:S04]  /*b8f0*/  STL.64 [R1+0x7c8], R6 ;  /* 0x0007c80601007387 */ /* 0x001fe80000100a00 */
[----:B------:R-:W-:Y:S01]  /*b900*/  STL.64 [R1+0x7c0], R4 ;  /* 0x0007c00401007387 */ /* 0x000fe20000100a00 */
[----:B---3--:R-:W-:Y:S11]  /*b910*/  HMMA.16816.F32.BF16 R12, R16, R20, R12 ;  /* 0x00000014100c723c */ /* 0x008ff6000004180c */
[----:B------:R-:W-:Y:S11]  /*b920*/  @!UPT UIADD3 URZ, URZ, URZ, URZ ;  /* 0x0000003f3f3ff290 */ /* 0x000ff6000fffe03f */
[----:B------:R-:W-:Y:S01]  /*b930*/  @!UPT UIADD3 URZ, URZ, URZ, URZ ;  /* 0x0000003f3f3ff290 */ /* 0x000fe2000fffe03f */
[----:B------:R0:W-:Y:S04]  /*b940*/  STL.64 [R1+0x30], R12 ;  /* 0x0000300c01007387 */ /* 0x0001e80000100a00 */
[----:B------:R1:W-:Y:S04]  /*b950*/  STL.64 [R1+0x38], R14 ;  /* 0x0000380e01007387 */ /* 0x0003e80000100a00 */
[----:B0-----:R-:W2:Y:S01]  /*b960*/  LDL.LU.64 R12, [R1+0x7f0] ;  /* 0x0007f000010c7983 */ /* 0x001ea20000300a00 */
[----:B------:R-:W-:Y:S02]  /*b970*/  IMAD.MOV.U32 R4, RZ, RZ, R28 ;  /* 0x000000ffff047224 */ /* 0x000fe400078e001c */
[----:B------:R-:W-:Y:S01]  /*b980*/  IMAD.MOV.U32 R5, RZ, RZ, R3 ;  /* 0x000000ffff057224 */ /* 0x000fe200078e0003 */
[----:B-1----:R-:W3:Y:S01]  /*b990*/  LDL.LU.64 R14, [R1+0x7e8] ;  /* 0x0007e800010e7983 */ /* 0x002ee20000300a00 */
[----:B------:R-:W-:-:S02]  /*b9a0*/  IMAD.MOV.U32 R6, RZ, RZ, R2 ;  /* 0x000000ffff067224 */ /* 0x000fc400078e0002 */
[----:B------:R-:W-:-:S07]  /*b9b0*/  IMAD.MOV.U32 R7, RZ, RZ, R0 ;  /* 0x000000ffff077224 */ /* 0x000fce00078e0000 */
[----:B--2---:R-:W-:Y:S01]  /*b9c0*/  HMMA.16816.F32.BF16 R4, R16, R12, R4 ;  /* 0x0000000c1004723c */ /* 0x004fe20000041804 */
[----:B------:R-:W-:Y:S02]  /*b9d0*/  IMAD.MOV.U32 R2, RZ, RZ, R12 ;  /* 0x000000ffff027224 */ /* 0x000fe400078e000c */
[----:B------:R-:W-:Y:S02]  /*b9e0*/  IMAD.MOV.U32 R0, RZ, RZ, R13 ;  /* 0x000000ffff007224 */ /* 0x000fe400078e000d */
[----:B------:R-:W3:Y:S04]  /*b9f0*/  LDL.LU.64 R12, [R1+0x7e0] ;  /* 0x0007e000010c7983 */ /* 0x000ee80000300a00 */
[----:B------:R-:W2:Y:S04]  /*ba00*/  LDL R19, [R1+0x678] ;  /* 0x0006780001137983 */ /* 0x000ea80000100800 */
[----:B------:R-:W4:Y:S01]  /*ba10*/  LDL.LU.64 R22, [R1+0x7d8] ;  /* 0x0007d80001167983 */ /* 0x000f220000300a00 */
[----:B------:R-:W-:Y:S01]  /*ba20*/  IMAD.MOV.U32 R17, RZ, RZ, R2 ;  /* 0x000000ffff117224 */ /* 0x000fe200078e0002 */
[----:B---3--:R-:W-:Y:S02]  /*ba30*/  HMMA.16816.F32.BF16 R24, R12, R20, R24 ;  /* 0x000000140c18723c */ /* 0x008fe40000041818 */
[----:B------:R-:W4:Y:S01]  /*ba40*/  LDL.LU.64 R20, [R1+0x7d0] ;  /* 0x0007d00001147983 */ /* 0x000f220000300a00 */
[----:B------:R-:W-:Y:S11]  /*ba50*/  IMAD.MOV.U32 R18, RZ, RZ, R0 ;  /* 0x000000ffff127224 */ /* 0x000ff600078e0000 */
[----:B------:R-:W-:Y:S10]  /*ba60*/  @!UPT UIADD3 URZ, URZ, URZ, URZ ;  /* 0x0000003f3f3ff290 */ /* 0x000ff4000fffe03f */
[----:B------:R-:W-:Y:S02]  /*ba70*/  IMAD.MOV.U32 R28, RZ, RZ, R24 ;  /* 0x000000ffff1c7224 */ /* 0x000fe400078e0018 */
[----:B------:R-:W-:Y:S02]  /*ba80*/  IMAD.MOV.U32 R3, RZ, RZ, R25 ;  /* 0x000000ffff037224 */ /* 0x000fe400078e0019 */
[----:B------:R-:W-:Y:S02]  /*ba90*/  IMAD.MOV.U32 R24, RZ, RZ, R17 ;  /* 0x000000ffff187224 */ /* 0x000fe400078e0011 */
[----:B------:R-:W-:Y:S02]  /*baa0*/  IMAD.MOV.U32 R25, RZ, RZ, R18 ;  /* 0x000000ffff197224 */ /* 0x000fe400078e0012 */
[----:B------:R-:W-:Y:S02]  /*bab0*/  IMAD.MOV.U32 R2, RZ, RZ, R26 ;  /* 0x000000ffff027224 */ /* 0x000fe400078e001a */
[----:B------:R-:W-:-:S03]  /*bac0*/  IMAD.MOV.U32 R0, RZ, RZ, R27 ;  /* 0x000000ffff007224 */ /* 0x000fc600078e001b */
[----:B----4-:R-:W-:Y:S01]  /*bad0*/  HMMA.16816.F32.BF16 R24, R12, R24, R20 ;  /* 0x000000180c18723c */ /* 0x010fe20000041814 */
[----:B------:R-:W0:Y:S04]  /*bae0*/  LDSM.16.MT88.4 R12, [R29+0xc000] ;  /* 0x00c000001d0c783b */ /* 0x000e280000004200 */
[----:B--2---:R-:W-:Y:S04]  /*baf0*/  LDSM.16.M88.4 R20, [R19+0x10080] ;  /* 0x010080001314783b */ /* 0x004fe80000000200 */
[----:B------:R-:W1:Y:S11]  /*bb00*/  LDSM.16.M88.4 R16, [R19+0x10880] ;  /* 0x010880001310783b */ /* 0x000e760000000200 */
[----:B------:R-:W-:Y:S03]  /*bb10*/  @!UPT UIADD3 URZ, URZ, URZ, URZ ;  /* 0x0000003f3f3ff290 */ /* 0x000fe6000fffe03f */
[----:B------:R2:W-:Y:S04]  /*bb20*/  STL.64 [R1+0x7a8], R26 ;  /* 0x0007a81a01007387 */ /* 0x0005e80000100a00 */
[----:B------:R-:W-:Y:S04]  /*bb30*/  STL.64 [R1+0x7a0], R24 ;  /* 0x0007a01801007387 */ /* 0x000fe80000100a00 */
[----:B--2---:R-:W2:Y:S04]  /*bb40*/  LDL.LU R26, [R1+0x68] ;  /* 0x00006800011a7983 */ /* 0x004ea80000300800 */
[----:B------:R-:W2:Y:S04]  /*bb50*/  LDL.LU R27, [R1+0x6c] ;  /* 0x00006c00011b7983 */ /* 0x000ea80000300800 */
[----:B0-----:R0:W-:Y:S04]  /*bb60*/  STL.64 [R1+0x798], R14 ;  /* 0x0007980e01007387 */ /* 0x0011e80000100a00 */
[----:B------:R-:W-:Y:S04]  /*bb70*/  STL.64 [R1+0x790], R12 ;  /* 0x0007900c01007387 */ /* 0x000fe80000100a00 */
[----:B0-----:R-:W3:Y:S04]  /*bb80*/  LDL.LU R14, [R1+0x78] ;  /* 0x00007800010e7983 */ /* 0x001ee80000300800 */
[----:B------:R-:W3:Y:S04]  /*bb90*/  LDL.LU R15, [R1+0x7c] ;  /* 0x00007c00010f7983 */ /* 0x000ee80000300800 */
[----:B-1----:R-:W-:Y:S04]  /*bba0*/  STL.64 [R1+0x788], R18 ;  /* 0x0007881201007387 */ /* 0x002fe80000100a00 */
[----:B------:R-:W-:Y:S04]  /*bbb0*/  STL.64 [R1], R20 ;  /* 0x0000001401007387 */ /* 0x000fe80000100a00 */
[----:B------:R-:W-:Y:S04]  /*bbc0*/  STL.64 [R1+0x8], R22 ;  /* 0x0000081601007387 */ /* 0x000fe80000100a00 */
[----:B------:R0:W-:Y:S04]  /*bbd0*/  STL.64 [R1+0x780], R16 ;  /* 0x0007801001007387 */ /* 0x0001e80000100a00 */
[----:B------:R-:W1:Y:S04]  /*bbe0*/  LDSM.16.MT88.4 R20, [R29+0xc100] ;  /* 0x00c100001d14783b */ /* 0x000e680000004200 */
[----:B0-----:R-:W2:Y:S04]  /*bbf0*/  LDL.LU R16, [R1+0x30] ;  /* 0x0000300001107983 */ /* 0x001ea80000300800 */
[----:B------:R-:W2:Y:S04]  /*bc00*/  LDL.LU R17, [R1+0x34] ;  /* 0x0000340001117983 */ /* 0x000ea80000300800 */
[----:B------:R-:W2:Y:S04]  /*bc10*/  LDL.LU R18, [R1+0x38] ;  /* 0x0000380001127983 */ /* 0x000ea80000300800 */
[----:B------:R-:W2:Y:S04]  /*bc20*/  LDL.LU R19, [R1+0x3c] ;  /* 0x00003c0001137983 */ /* 0x000ea80000300800 */
[----:B-1----:R-:W-:Y:S04]  /*bc30*/  STL.64 [R1+0x7b8], R22 ;  /* 0x0007b81601007387 */ /* 0x002fe80000100a00 */
[----:B------:R0:W-:Y:S01]  /*bc40*/  STL.64 [R1+0x7b0], R20 ;  /* 0x0007b01401007387 */ /* 0x0001e20000100a00 */
[C---:B---3--:R-:W-:Y:S08]  /*bc50*/  HMMA.16816.F32.BF16 R4, R8.reuse, R14, R4 ;  /* 0x0000000e0804723c */ /* 0x048ff00000041804 */
[----:B--2---:R-:W-:Y:S11]  /*bc60*/  HMMA.16816.F32.BF16 R16, R8, R26, R16 ;  /* 0x0000001a0810723c */ /* 0x004ff60000041810 */
[----:B------:R-:W-:Y:S05]  /*bc70*/  @!UPT UIADD3 URZ, URZ, URZ, URZ ;  /* 0x0000003f3f3ff290 */ /* 0x000fea000fffe03f */
[----:B------:R-:W-:Y:S02]  /*bc80*/  IMAD.MOV.U32 R9, RZ, RZ, R6 ;  /* 0x000000ffff097224 */ /* 0x000fe400078e0006 */
[----:B------:R-:W-:Y:S02]  /*bc90*/  IMAD.MOV.U32 R8, RZ, RZ, R7 ;  /* 0x000000ffff087224 */ /* 0x000fe400078e0007 */
[----:B------:R-:W-:Y:S01]  /*bca0*/  IMAD.MOV.U32 R11, RZ, RZ, R4 ;  /* 0x000000ffff0b7224 */ /* 0x000fe200078e0004 */
[----:B------:R-:W2:Y:S01]  /*bcb0*/  LDL.LU.64 R6, [R1+0x7c8] ;  /* 0x0007c80001067983 */ /* 0x000ea20000300a00 */
[----:B------:R-:W-:-:S03]  /*bcc0*/  IMAD.MOV.U32 R10, RZ, RZ, R5 ;  /* 0x000000ffff0a7224 */ /* 0x000fc600078e0005 */
[----:B------:R-:W2:Y:S01]  /*bcd0*/  LDL.LU.64 R4, [R1+0x7c0] ;  /* 0x0007c00001047983 */ /* 0x000ea20000300a00 */
[----:B0-----:R-:W-:Y:S02]  /*bce0*/  IMAD.MOV.U32 R20, RZ, RZ, R28 ;  /* 0x000000ffff147224 */ /* 0x001fe400078e001c */
[----:B------:R-:W-:Y:S02]  /*bcf0*/  IMAD.MOV.U32 R21, RZ, RZ, R3 ;  /* 0x000000ffff157224 */ /* 0x000fe400078e0003 */
[----:B------:R-:W-:Y:S02]  /*bd00*/  IMAD.MOV.U32 R22, RZ, RZ, R2 ;  /* 0x000000ffff167224 */ /* 0x000fe400078e0002 */
[----:B------:R-:W-:-:S07]  /*bd10*/  IMAD.MOV.U32 R23, RZ, RZ, R0 ;  /* 0x000000ffff177224 */ /* 0x000fce00078e0000 */
[----:B--2---:R-:W-:Y:S01]  /*bd20*/  HMMA.16816.F32.BF16 R24, R4, R26, R20 ;  /* 0x0000001a0418723c */ /* 0x004fe20000041814 */
[----:B------:R-:W2:Y:S04]  /*bd30*/  LDL.LU.64 R22, [R1+0x7b8] ;  /* 0x0007b80001167983 */ /* 0x000ea80000300a00 */
[----:B------:R-:W2:Y:S11]  /*bd40*/  LDL.LU.64 R20, [R1+0x7b0] ;  /* 0x0007b00001147983 */ /* 0x000eb60000300a00 */
[----:B------:R-:W-:Y:S08]  /*bd50*/  @!UPT UIADD3 URZ, URZ, URZ, URZ ;  /* 0x0000003f3f3ff290 */ /* 0x000ff0000fffe03f */
[----:B------:R-:W-:Y:S02]  /*bd60*/  IMAD.MOV.U32 R3, RZ, RZ, R26 ;  /* 0x000000ffff037224 */ /* 0x000fe400078e001a */
[----:B------:R-:W-:Y:S02]  /*bd70*/  IMAD.MOV.U32 R2, RZ, RZ, R27 ;  /* 0x000000ffff027224 */ /* 0x000fe400078e001b */
[----:B------:R-:W-:Y:S01]  /*bd80*/  IMAD.MOV.U32 R0, RZ, RZ, R24 ;  /* 0x000000ffff007224 */ /* 0x000fe200078e0018 */
[----:B------:R-:W3:Y:S01]  /*bd90*/  LDL.LU.64 R26, [R1+0x7a8] ;  /* 0x0007a800011a7983 */ /* 0x000ee20000300a00 */
[----:B------:R-:W-:-:S03]  /*bda0*/  IMAD.MOV.U32 R28, RZ, RZ, R25 ;  /* 0x000000ffff1c7224 */ /* 0x000fc600078e0019 */
[----:B------:R-:W3:Y:S02]  /*bdb0*/  LDL.LU.64 R24, [R1+0x7a0] ;  /* 0x0007a00001187983 */ /* 0x000ee40000300a00 */
[----:B---3--:R-:W-:Y:S02]  /*bdc0*/  HMMA.16816.F32.BF16 R24, R4, R14, R24 ;  /* 0x0000000e0418723c */ /* 0x008fe40000041818 */
[----:B------:R-:W3:Y:S04]  /*bdd0*/  LDL.LU.64 R14, [R1+0x798] ;  /* 0x00079800010e7983 */ /* 0x000ee80000300a00 */
[----:B------:R-:W3:Y:S11]  /*bde0*/  LDL.LU.64 R12, [R1+0x790] ;  /* 0x00079000010c7983 */ /* 0x000ef60000300a00 */
[----:B------:R-:W-:Y:S07]  /*bdf0*/  @!UPT UIADD3 URZ, URZ, URZ, URZ ;  /* 0x0000003f3f3ff290 */ /* 0x000fee000fffe03f */
[----:B------:R-:W-:Y:S02]  /*be00*/  IMAD.MOV.U32 R7, RZ, RZ, R24 ;  /* 0x000000ffff077224 */ /* 0x000fe400078e0018 */
[----:B------:R-:W-:Y:S02]  /*be10*/  IMAD.MOV.U32 R6, RZ, RZ, R25 ;  /* 0x000000ffff067224 */ /* 0x000fe400078e0019 */
[----:B------:R-:W-:Y:S02]  /*be20*/  IMAD.MOV.U32 R5, RZ, RZ, R26 ;  /* 0x000000ffff057224 */ /* 0x000fe400078e001a */
[----:B------:R-:W-:Y:S02]  /*be30*/  IMAD.MOV.U32 R4, RZ, RZ, R27 ;  /* 0x000000ffff047224 */ /* 0x000fe400078e001b */
[----:B------:R-:W-:Y:S02]  /*be40*/  IMAD.MOV.U32 R24, RZ, RZ, R11 ;  /* 0x000000ffff187224 */ /* 0x000fe400078e000b */
[----:B------:R-:W-:-:S02]  /*be50*/  IMAD.MOV.U32 R25, RZ, RZ, R10 ;  /* 0x000000ffff197224 */ /* 0x000fc400078e000a */
[----:B------:R-:W-:Y:S02]  /*be60*/  IMAD.MOV.U32 R26, RZ, RZ, R9 ;  /* 0x000000ffff1a7224 */ /* 0x000fe400078e0009 */
[----:B------:R-:W-:Y:S02]  /*be70*/  IMAD.MOV.U32 R27, RZ, RZ, R8 ;  /* 0x000000ffff1b7224 */ /* 0x000fe400078e0008 */
[----:B------:R-:W0:Y:S04]  /*be80*/  LDSM.16.MT88.4 R8, [R29+0xe000] ;  /* 0x00e000001d08783b */ /* 0x000e280000004200 */
[----:B0-----:R0:W-:Y:S04]  /*be90*/  STL.64 [R1+0x770], R10 ;  /* 0x0007700a01007387 */ /* 0x0011e80000100a00 */
[----:B------:R1:W-:Y:S01]  /*bea0*/  STL.64 [R1+0x768], R8 ;  /* 0x0007680801007387 */ /* 0x0003e20000100a00 */
[----:B0-----:R-:W-:-:S02]  /*beb0*/  IMAD.MOV.U32 R10, RZ, RZ, R5 ;  /* 0x000000ffff0a7224 */ /* 0x001fc400078e0005 */
[----:B------:R-:W-:Y:S02]  /*bec0*/  IMAD.MOV.U32 R11, RZ, RZ, R4 ;  /* 0x000000ffff0b7224 */ /* 0x000fe400078e0004 */
[----:B-1----:R-:W-:Y:S02]  /*bed0*/  IMAD.MOV.U32 R8, RZ, RZ, R7 ;  /* 0x000000ffff087224 */ /* 0x002fe400078e0007 */
[----:B------:R-:W-:Y:S02]  /*bee0*/  IMAD.MOV.U32 R9, RZ, RZ, R6 ;  /* 0x000000ffff097224 */ /* 0x000fe400078e0006 */
[----:B------:R-:W0:Y:S04]  /*bef0*/  LDSM.16.MT88.4 R4, [R29+0xe100] ;  /* 0x00e100001d04783b */ /* 0x000e280000004200 */
[----:B0-----:R-:W-:Y:S04]  /*bf00*/  STL.64 [R1+0x750], R6 ;  /* 0x0007500601007387 */ /* 0x001fe80000100a00 */
[----:B------:R0:W-:Y:S04]  /*bf10*/  STL.64 [R1+0x748], R4 ;  /* 0x0007480401007387 */ /* 0x0001e80000100a00 */
[----:B0-----:R-:W3:Y:S04]  /*bf20*/  LDL R4, [R1] ;  /* 0x0000000001047983 */ /* 0x001ee80000100800 */
[----:B------:R-:W3:Y:S04]  /*bf30*/  LDL R5, [R1+0x4] ;  /* 0x0000040001057983 */ /* 0x000ee80000100800 */
[----:B------:R-:W-:Y:S01]  /*bf40*/  STL [R1+0x688], R29 ;  /* 0x0006881d01007387 */ /* 0x000fe20000100800 */
[C---:B---3--:R-:W-:Y:S03]  /*bf50*/  HMMA.16816.F32.BF16 R4, R12.reuse, R4, R16 ;  /* 0x000000040c04723c */ /* 0x048fe60000041810 */
[----:B------:R-:W3:Y:S04]  /*bf60*/  LDL.LU.64 R18, [R1+0x788] ;  /* 0x0007880001127983 */ /* 0x000ee80000300a00 */
[----:B------:R-:W4:Y:S02]  /*bf70*/  LDL.LU.64 R16, [R1+0x780] ;  /* 0x0007800001107983 */ /* 0x000f240000300a00 */
[----:B----4-:R-:W-:Y:S07]  /*bf80*/  HMMA.16816.F32.BF16 R24, R12, R16, R24 ;  /* 0x000000100c18723c */ /* 0x010fee0000041818 */
[----:B------:R-:W-:-:S02]  /*bf90*/  IMAD.MOV.U32 R12, RZ, RZ, R0 ;  /* 0x000000ffff0c7224 */ /* 0x000fc400078e0000 */
[----:B------:R-:W4:Y:S11]  /*bfa0*/  LDL.LU R0, [R1+0x778] ;  /* 0x0007780001007983 */ /* 0x000f360000300800 */
[----:B------:R-:W-:Y:S03]  /*bfb0*/  @!UPT UIADD3 URZ, URZ, URZ, URZ ;  /* 0x0000003f3f3ff290 */ /* 0x000fe6000fffe03f */
[----:B------:R-:W-:Y:S04]  /*bfc0*/  STL.64 [R1+0x760], R26 ;  /* 0x0007601a01007387 */ /* 0x000fe80000100a00 */
[----:B------:R0:W-:Y:S04]  /*bfd0*/  STL.64 [R1+0x758], R24 ;  /* 0x0007581801007387 */ /* 0x0001e80000100a00 */
[----:B0-----:R-:W2:Y:S01]  /*bfe0*/  LDL.LU.64 R24, [R1] ;  /* 0x0000000001187983 */ /* 0x001ea20000300a00 */
[----:B------:R-:W-:Y:S02]  /*bff0*/  IMAD.MOV.U32 R13, RZ, RZ, R28 ;  /* 0x000000ffff0d7224 */ /* 0x000fe400078e001c */
[----:B------:R-:W-:Y:S01]  /*c000*/  IMAD.MOV.U32 R14, RZ, RZ, R3 ;  /* 0x000000ffff0e7224 */ /* 0x000fe200078e0003 */
[----:B------:R-:W3:Y:S01]  /*c010*/  LDL.LU.64 R26, [R1+0x8] ;  /* 0x00000800011a7983 */ /* 0x000ee20000300a00 */
[----:B------:R-:W-:-:S07]  /*c020*/  IMAD.MOV.U32 R15, RZ, RZ, R2 ;  /* 0x000000ffff0f7224 */ /* 0x000fce00078e0002 */
[C---:B--2---:R-:W-:Y:S08]  /*c030*/  HMMA.16816.F32.BF16 R12, R20.reuse, R24, R12 ;  /* 0x00000018140c723c */ /* 0x044ff0000004180c */
[----:B------:R-:W-:Y:S01]  /*c040*/  HMMA.16816.F32.BF16 R20, R20, R16, R8 ;  /* 0x000000101414723c */ /* 0x000fe20000041808 */
[----:B------:R-:W2:Y:S04]  /*c050*/  LDL.LU.64 R10, [R1+0x770] ;  /* 0x00077000010a7983 */ /* 0x000ea80000300a00 */
[----:B------:R-:W2:Y:S01]  /*c060*/  LDL.LU.64 R8, [R1+0x768] ;  /* 0x0007680001087983 */ /* 0x000ea20000300a00 */
[----:B---3--:R-:W-:-:S02]  /*c070*/  IMAD.MOV.U32 R28, RZ, RZ, R26 ;  /* 0x000000ffff1c7224 */ /* 0x008fc400078e001a */
[----:B------:R-:W-:Y:S01]  /*c080*/  IMAD.MOV.U32 R2, RZ, RZ, R27 ;  /* 0x000000ffff027224 */ /* 0x000fe200078e001b */
[C---:B--2---:R-:W-:Y:S01]  /*c090*/  HMMA.16816.F32.BF16 R4, R8.reuse, R26, R4 ;  /* 0x0000001a0804723c */ /* 0x044fe20000041804 */
[----:B------:R-:W2:Y:S04]  /*c0a0*/  LDL.LU.64 R26, [R1+0x760] ;  /* 0x00076000011a7983 */ /* 0x000ea80000300a00 */
[----:B------:R-:W2:Y:S11]  /*c0b0*/  LDL.LU.64 R24, [R1+0x758] ;  /* 0x0007580001187983 */ /* 0x000eb60000300a00 */
[----:B------:R-:W-:Y:S07]  /*c0c0*/  @!UPT UIADD3 URZ, URZ, URZ, URZ ;  /* 0x0000003f3f3ff290 */ /* 0x000fee000fffe03f */
[----:B------:R-:W-:Y:S01]  /*c0d0*/  STL.64 [R1+0x30], R4 ;  /* 0x0000300401007387 */ /* 0x000fe20000100a00 */
[----:B------:R-:W-:Y:S02]  /*c0e0*/  IMAD.MOV.U32 R17, RZ, RZ, R5 ;  /* 0x000000ffff117224 */ /* 0x000fe400078e0005 */
[----:B------:R-:W-:Y:S01]  /*c0f0*/  IMAD.MOV.U32 R16, RZ, RZ, R4 ;  /* 0x000000ffff107224 */ /* 0x000fe200078e0004 */
[----:B------:R2:W-:Y:S04]  /*c100*/  STL.64 [R1+0x38], R6 ;  /* 0x0000380601007387 */ /* 0x0005e80000100a00 */
[----:B------:R-:W3:Y:S04]  /*c110*/  LDL.LU R3, [R1+0x210] ;  /* 0x0002100001037983 */ /* 0x000ee80000300800 */
[----:B------:R-:W-:Y:S04]  /*c120*/  STL [R1+0x690], R16 ;  /* 0x0006901001007387 */ /* 0x000fe80000100800 */
[----:B------:R-:W-:Y:S01]  /*c130*/  STL [R1+0x68c], R17 ;  /* 0x00068c1101007387 */ /* 0x000fe20000100800 */
[----:B--2---:R-:W-:Y:S11]  /*c140*/  HMMA.16816.F32.BF16 R4, R8, R18, R24 ;  /* 0x000000120804723c */ /* 0x004ff60000041818 */
[----:B------:R-:W-:Y:S11]  /*c150*/  @!UPT UIADD3 URZ, URZ, URZ, URZ ;  /* 0x0000003f3f3ff290 */ /* 0x000ff6000fffe03f */
[----:B------:R-:W-:Y:S01]  /*c160*/  @!UPT UIADD3 URZ, URZ, URZ, URZ ;  /* 0x0000003f3f3ff290 */ /* 0x000fe2000fffe03f */
[----:B------:R-:W-:Y:S01]  /*c170*/  STL.64 [R1+0x20], R4 ;  /* 0x0000200401007387 */ /* 0x000fe20000100a00 */
[----:B------:R-:W-:Y:S02]  /*c180*/  IMAD.MOV.U32 R24, RZ, RZ, R7 ;  /* 0x000000ffff187224 */ /* 0x000fe400078e0007 */
[----:B------:R-:W-:Y:S01]  /*c190*/  IMAD.MOV.U32 R9, RZ, RZ, R6 ;  /* 0x000000ffff097224 */ /* 0x000fe200078e0006 */
[----:B------:R0:W-:Y:S01]  /*c1a0*/  STL.64 [R1+0x28], R6 ;  /* 0x0000280601007387 */ /* 0x0001e20000100a00 */
[----:B------:R-:W-:Y:S02]  /*c1b0*/  IMAD.MOV.U32 R11, RZ, RZ, R5 ;  /* 0x000000ffff0b7224 */ /* 0x000fe400078e0005 */
[----:B------:R-:W-:Y:S01]  /*c1c0*/  IMAD.MOV.U32 R10, RZ, RZ, R4 ;  /* 0x000000ffff0a7224 */ /* 0x000fe200078e0004 */
[----:B0-----:R-:W2:Y:S04]  /*c1d0*/  LDL.LU.64 R6, [R1+0x750] ;  /* 0x0007500001067983 */ /* 0x001ea80000300a00 */
[----:B------:R-:W2:Y:S04]  /*c1e0*/  LDL.LU.64 R4, [R1+0x748] ;  /* 0x0007480001047983 */ /* 0x000ea80000300a00 */
[----:B------:R0:W-:Y:S04]  /*c1f0*/  STL [R1+0x6a0], R10 ;  /* 0x0006a00a01007387 */ /* 0x0001e80000100800 */
[----:B------:R1:W-:Y:S01]  /*c200*/  STL [R1+0x69c], R11 ;  /* 0x00069c0b01007387 */ /* 0x0003e20000100800 */
[----:B0-----:R-:W-:-:S02]  /*c210*/  IMAD.MOV.U32 R10, RZ, RZ, R28 ;  /* 0x000000ffff0a7224 */ /* 0x001fc400078e001c */
[----:B-1----:R-:W-:Y:S01]  /*c220*/  IMAD.MOV.U32 R11, RZ, RZ, R2 ;  /* 0x000000ffff0b7224 */ /* 0x002fe200078e0002 */
[----:B------:R2:W-:Y:S04]  /*c230*/  STL [R1+0x698], R9 ;  /* 0x0006980901007387 */ /* 0x0005e80000100800 */
[----:B------:R0:W-:Y:S01]  /*c240*/  STL [R1+0x694], R24 ;  /* 0x0006941801007387 */ /* 0x0001e20000100800 */
[----:B---3--:R-:W-:Y:S01]  /*c250*/  IADD3 R3, R3, 0x1, RZ ;  /* 0x0000000103037810 */ /* 0x008fe20007ffe0ff */
[C---:B--2---:R-:W-:Y:S08]  /*c260*/  HMMA.16816.F32.BF16 R8, R4.reuse, R10, R12 ;  /* 0x0000000a0408723c */ /* 0x044ff0000004180c */
[----:B------:R-:W-:Y:S11]  /*c270*/  HMMA.16816.F32.BF16 R20, R4, R18, R20 ;  /* 0x000000120414723c */ /* 0x000ff60000041814 */
[----:B------:R-:W-:Y:S04]  /*c280*/  @!UPT UIADD3 URZ, URZ, URZ, URZ ;  /* 0x0000003f3f3ff290 */ /* 0x000fe8000fffe03f */
[----:B------:R1:W-:Y:S01]  /*c290*/  STL.64 [R1+0x10], R8 ;  /* 0x0000100801007387 */ /* 0x0003e20000100a00 */
[----:B------:R-:W-:-:S03]  /*c2a0*/  IMAD.MOV.U32 R12, RZ, RZ, R9 ;  /* 0x000000ffff0c7224 */ /* 0x000fc600078e0009 */
[----:B------:R2:W-:Y:S01]  /*c2b0*/  STL.64 [R1+0x18], R10 ;  /* 0x0000180a01007387 */ /* 0x0005e20000100a00 */
[----:B------:R-:W-:-:S03]  /*c2c0*/  IMAD.MOV.U32 R13, RZ, RZ, R11 ;  /* 0x000000ffff0d7224 */ /* 0x000fc600078e000b */
[----:B------:R-:W3:Y:S01]  /*c2d0*/  LDL.LU R14, [R1+0x614] ;  /* 0x00061400010e7983 */ /* 0x000ee20000300800 */
[----:B------:R-:W-:-:S03]  /*c2e0*/  IMAD.MOV.U32 R2, RZ, RZ, R10 ;  /* 0x000000ffff027224 */ /* 0x000fc600078e000a */
[----:B------:R-:W3:Y:S04]  /*c2f0*/  LDL.LU R15, [R1+0x638] ;  /* 0x00063800010f7983 */ /* 0x000ee80000300800 */
[----:B0-----:R-:W3:Y:S04]  /*c300*/  LDL.LU R24, [R1+0x60c] ;  /* 0x00060c0001187983 */ /* 0x001ee80000300800 */
[----:B-1----:R-:W3:Y:S04]  /*c310*/  LDL.LU R9, [R1+0x630] ;  /* 0x0006300001097983 */ /* 0x002ee80000300800 */
[----:B--2---:R-:W2:Y:S04]  /*c320*/  LDL.LU R11, [R1+0x604] ;  /* 0x00060400010b7983 */ /* 0x004ea80000300800 */
[----:B------:R-:W2:Y:S04]  /*c330*/  LDL.LU R10, [R1+0x628] ;  /* 0x00062800010a7983 */ /* 0x000ea80000300800 */
[----:B------:R-:W2:Y:S04]  /*c340*/  LDL.LU R25, [R1+0x5fc] ;  /* 0x0005fc0001197983 */ /* 0x000ea80000300800 */
[----:B------:R-:W2:Y:S04]  /*c350*/  LDL.LU R26, [R1+0x620] ;  /* 0x00062000011a7983 */ /* 0x000ea80000300800 */
[----:B------:R-:W2:Y:S04]  /*c360*/  LDL.LU R27, [R1+0x5f4] ;  /* 0x0005f400011b7983 */ /* 0x000ea80000300800 */
[----:B------:R-:W2:Y:S04]  /*c370*/  LDL.LU R17, [R1+0x618] ;  /* 0x0006180001117983 */ /* 0x000ea80000300800 */
[----:B------:R-:W2:Y:S04]  /*c380*/  LDL.LU R16, [R1+0x5ec] ;  /* 0x0005ec0001107983 */ /* 0x000ea80000300800 */
[----:B------:R-:W2:Y:S04]  /*c390*/  LDL.LU R29, [R1+0x610] ;  /* 0x00061000011d7983 */ /* 0x000ea80000300800 */
[----:B------:R-:W2:Y:S04]  /*c3a0*/  LDL.LU R28, [R1+0x5e4] ;  /* 0x0005e400011c7983 */ /* 0x000ea80000300800 */
[----:B------:R-:W-:Y:S04]  /*c3b0*/  STL [R1+0x6b0], R8 ;  /* 0x0006b00801007387 */ /* 0x000fe80000100800 */
[----:B------:R0:W-:Y:S04]  /*c3c0*/  STL [R1+0x6ac], R12 ;  /* 0x0006ac0c01007387 */ /* 0x0001e80000100800 */
[----:B0-----:R-:W2:Y:S04]  /*c3d0*/  LDL.LU R12, [R1+0x640] ;  /* 0x00064000010c7983 */ /* 0x001ea80000300800 */
[----:B------:R0:W-:Y:S01]  /*c3e0*/  STL [R1+0x6a8], R2 ;  /* 0x0006a80201007387 */ /* 0x0001e20000100800 */
[----:B------:R-:W-:-:S03]  /*c3f0*/  IMAD.MOV.U32 R4, RZ, RZ, R20 ;  /* 0x000000ffff047224 */ /* 0x000fc600078e0014 */
[----:B0-----:R-:W2:Y:S04]  /*c400*/  LDL.LU R2, [R1+0x61c] ;  /* 0x00061c0001027983 */ /* 0x001ea80000300800 */
[----:B------:R0:W-:Y:S01]  /*c410*/  STL [R1+0x6a4], R13 ;  /* 0x0006a40d01007387 */ /* 0x0001e20000100800 */
[----:B------:R-:W-:-:S03]  /*c420*/  IMAD.MOV.U32 R5, RZ, RZ, R21 ;  /* 0x000000ffff057224 */ /* 0x000fc600078e0015 */
[----:B0-----:R-:W4:Y:S04]  /*c430*/  LDL.LU R13, [R1+0x648] ;  /* 0x00064800010d7983 */ /* 0x001f280000300800 */
[----:B------:R0:W-:Y:S04]  /*c440*/  STL [R1+0x210], R3 ;  /* 0x0002100301007387 */ /* 0x0001e80000100800 */
[----:B------:R1:W-:Y:S04]  /*c450*/  STL.64 [R1], R20 ;  /* 0x0000001401007387 */ /* 0x0003e80000100a00 */
[----:B------:R1:W-:Y:S04]  /*c460*/  STL.64 [R1+0x8], R22 ;  /* 0x0000081601007387 */ /* 0x0003e80000100a00 */
[----:B------:R-:W2:Y:S01]  /*c470*/  LDL.LU R7, [R1+0x64c] ;  /* 0x00064c0001077983 */ /* 0x000ea20000300800 */
[----:B0-----:R-:W-:-:S03]  /*c480*/  IMAD.MOV.U32 R3, RZ, RZ, R22 ;  /* 0x000000ffff037224 */ /* 0x001fc600078e0016 */
[----:B------:R-:W3:Y:S01]  /*c490*/  LDL.LU R18, [R1+0x644] ;  /* 0x0006440001127983 */ /* 0x000ee20000300800 */
[----:B------:R-:W-:-:S03]  /*c4a0*/  IMAD.MOV.U32 R6, RZ, RZ, R23 ;  /* 0x000000ffff067224 */ /* 0x000fc600078e0017 */
[----:B------:R-:W4:Y:S04]  /*c4b0*/  LDL.LU R19, [R1+0x63c] ;  /* 0x00063c0001137983 */ /* 0x000f280000300800 */
[----:B-1----:R-:W4:Y:S04]  /*c4c0*/  LDL.LU R20, [R1+0x634] ;  /* 0x0006340001147983 */ /* 0x002f280000300800 */
[----:B------:R-:W4:Y:S04]  /*c4d0*/  LDL.LU R21, [R1+0x62c] ;  /* 0x00062c0001157983 */ /* 0x000f280000300800 */
[----:B------:R-:W4:Y:S04]  /*c4e0*/  LDL.LU R22, [R1+0x84] ;  /* 0x0000840001167983 */ /* 0x000f280000300800 */
[----:B------:R-:W4:Y:S04]  /*c4f0*/  LDL.LU R23, [R1+0x624] ;  /* 0x0006240001177983 */ /* 0x000f280000300800 */
[----:B------:R0:W-:Y:S04]  /*c500*/  STL [R1+0x6c0], R4 ;  /* 0x0006c00401007387 */ /* 0x0001e80000100800 */
[----:B0-----:R-:W4:Y:S01]  /*c510*/  LDL.LU R4, [R1+0x88] ;  /* 0x0000880001047983 */ /* 0x001f220000300800 */
[----:B------:R-:W-:-:S04]  /*c520*/  IMAD.MOV.U32 R8, RZ, RZ, c[0x0][0x188] ;  /* 0x00006200ff087624 */ /* 0x000fc800078e00ff */
[----:B------:R-:W-:-:S04]  /*c530*/  IMAD.SHL.U32 R8, R8, 0x80, RZ ;  /* 0x0000008008087824 */ /* 0x000fc800078e00ff */
[----:B------:R-:W-:Y:S01]  /*c540*/  IMAD.SHL.U32 R8, R8, 0x2, RZ ;  /* 0x0000000208087824 */ /* 0x000fe200078e00ff */
[----:B------:R0:W-:Y:S04]  /*c550*/  STL [R1+0x6bc], R5 ;  /* 0x0006bc0501007387 */ /* 0x0001e80000100800 */
[----:B0-----:R-:W4:Y:S04]  /*c560*/  LDL R5, [R1+0x210] ;  /* 0x0002100001057983 */ /* 0x001f280000100800 */
[----:B------:R0:W-:Y:S04]  /*c570*/  STL [R1+0x6b8], R3 ;  /* 0x0006b80301007387 */ /* 0x0001e80000100800 */
[----:B0-----:R-:W4:Y:S04]  /*c580*/  LDL R3, [R1+0x654] ;  /* 0x0006540001037983 */ /* 0x001f280000100800 */
[----:B------:R-:W-:Y:S01]  /*c590*/  STL [R1+0x6b4], R6 ;  /* 0x0006b40601007387 */ /* 0x000fe20000100800 */
[----:B--2---:R-:W-:-:S02]  /*c5a0*/  IADD3 R7, P3, R7, R8, RZ ;  /* 0x0000000807077210 */ /* 0x004fc40007f7e0ff */
[-C--:B---3--:R-:W-:Y:S02]  /*c5b0*/  IADD3 R18, P4, R18, R8.reuse, RZ ;  /* 0x0000000812127210 */ /* 0x088fe40007f9e0ff */
[-C--:B----4-:R-:W-:Y:S02]  /*c5c0*/  IADD3 R19, P5, R19, R8.reuse, RZ ;  /* 0x0000000813137210 */ /* 0x090fe40007fbe0ff */
[-C--:B------:R-:W-:Y:S01]  /*c5d0*/  IADD3 R20, P6, R20, R8.reuse, RZ ;  /* 0x0000000814147210 */ /* 0x080fe20007fde0ff */
[--C-:B------:R-:W-:Y:S01]  /*c5e0*/  IMAD.X R13, R13, 0x1, R0.reuse, P3 ;  /* 0x000000010d0d7824 */ /* 0x100fe200018e0600 */
[-C--:B------:R-:W-:Y:S01]  /*c5f0*/  IADD3 R21, P1, R21, R8.reuse, RZ ;  /* 0x0000000815157210 */ /* 0x080fe20007f3e0ff */
[--C-:B------:R-:W-:Y:S01]  /*c600*/  IMAD.X R12, R12, 0x1, R0.reuse, P4 ;  /* 0x000000010c0c7824 */ /* 0x100fe200020e0600 */
[-C--:B------:R-:W-:Y:S01]  /*c610*/  IADD3 R2, P3, R2, R8.reuse, RZ ;  /* 0x0000000802027210 */ /* 0x080fe20007f7e0ff */
[--C-:B------:R-:W-:Y:S01]  /*c620*/  IMAD.X R15, R15, 0x1, R0.reuse, P5 ;  /* 0x000000010f0f7824 */ /* 0x100fe200028e0600 */
[-C--:B------:R-:W-:Y:S01]  /*c630*/  IADD3 R14, P4, R14, R8.reuse, RZ ;  /* 0x000000080e0e7210 */ /* 0x080fe20007f9e0ff */
[----:B------:R-:W-:Y:S01]  /*c640*/  IMAD.X R9, R9, 0x1, R0, P6 ;  /* 0x0000000109097824 */ /* 0x000fe200030e0600 */
[----:B------:R-:W-:-:S02]  /*c650*/  IADD3 R24, P5, R24, R8, RZ ;  /* 0x0000000818187210 */ /* 0x000fc40007fbe0ff */
[----:B------:R-:W-:-:S05]  /*c660*/  IADD3 R4, P2, R4, R8, RZ ;  /* 0x0000000804047210 */ /* 0x000fca0007f5e0ff */
[----:B------:R-:W-:Y:S01]  /*c670*/  STL [R1+0x88], R4 ;  /* 0x0000880401007387 */ /* 0x000fe20000100800 */
[----:B------:R-:W-:Y:S01]  /*c680*/  IMAD.X R22, R22, 0x1, R0, P2 ;  /* 0x0000000116167824 */ /* 0x000fe200010e0600 */
[-C--:B------:R-:W-:Y:S02]  /*c690*/  IADD3 R23, P2, R23, R8.reuse, RZ ;  /* 0x0000000817177210 */ /* 0x080fe40007f5e0ff */
[----:B------:R-:W-:Y:S04]  /*c6a0*/  STL [R1+0x64c], R7 ;  /* 0x00064c0701007387 */ /* 0x000fe80000100800 */
[----:B------:R-:W-:Y:S04]  /*c6b0*/  STL [R1+0x644], R18 ;  /* 0x0006441201007387 */ /* 0x000fe80000100800 */
[----:B------:R-:W-:Y:S04]  /*c6c0*/  STL [R1+0x63c], R19 ;  /* 0x00063c1301007387 */ /* 0x000fe80000100800 */
[----:B------:R-:W-:Y:S04]  /*c6d0*/  STL [R1+0x634], R20 ;  /* 0x0006341401007387 */ /* 0x000fe80000100800 */
[----:B------:R-:W-:Y:S04]  /*c6e0*/  STL [R1+0x62c], R21 ;  /* 0x00062c1501007387 */ /* 0x000fe80000100800 */
[----:B------:R-:W-:Y:S01]  /*c6f0*/  STL [R1+0x84], R22 ;  /* 0x0000841601007387 */ /* 0x000fe20000100800 */
[----:B------:R-:W-:-:S03]  /*c700*/  IADD3 R11, P6, R11, R8, RZ ;  /* 0x000000080b0b7210 */ /* 0x000fc60007fde0ff */
[----:B------:R-:W-:Y:S01]  /*c710*/  STL [R1+0x624], R23 ;  /* 0x0006241701007387 */ /* 0x000fe20000100800 */
[----:B------:R-:W-:-:S03]  /*c720*/  IMAD.X R10, R10, 0x1, R0, P1 ;  /* 0x000000010a0a7824 */ /* 0x000fc600008e0600 */
        /* <DEDUP_REMOVED lines=8> */
[----:B------:R-:W-:Y:S04]  /*c7b0*/  STL [R1+0x638], R15 ;  /* 0x0006380f01007387 */ /* 0x000fe80000100800 */
[----:B------:R-:W-:Y:S01]  /*c7c0*/  STL [R1+0x60c], R24 ;  /* 0x00060c1801007387 */ /* 0x000fe20000100800 */
[----:B------:R-:W-:-:S03]  /*c7d0*/  IADD3 R16, P3, R16, R8, RZ ;  /* 0x0000000810107210 */ /* 0x000fc60007f7e0ff */
[----:B------:R-:W-:Y:S04]  /*c7e0*/  STL [R1+0x630], R9 ;  /* 0x0006300901007387 */ /* 0x000fe80000100800 */
[----:B------:R-:W-:Y:S01]  /*c7f0*/  STL [R1+0x604], R11 ;  /* 0x0006040b01007387 */ /* 0x000fe20000100800 */
[----:B------:R-:W-:-:S03]  /*c800*/  IMAD.X R29, R29, 0x1, R0, P4 ;  /* 0x000000011d1d7824 */ /* 0x000fc600020e0600 */
[----:B------:R-:W-:Y:S04]  /*c810*/  STL [R1+0x628], R10 ;  /* 0x0006280a01007387 */ /* 0x000fe80000100800 */
[----:B------:R-:W-:Y:S04]  /*c820*/  STL [R1+0x5fc], R25 ;  /* 0x0005fc1901007387 */ /* 0x000fe80000100800 */
[----:B------:R-:W-:Y:S01]  /*c830*/  STL [R1+0x620], R26 ;  /* 0x0006201a01007387 */ /* 0x000fe20000100800 */
[----:B------:R-:W-:-:S03]  /*c840*/  IADD3 R28, P4, R28, R8, RZ ;  /* 0x000000081c1c7210 */ /* 0x000fc60007f9e0ff */
[----:B------:R-:W-:Y:S04]  /*c850*/  STL [R1+0x5f4], R27 ;  /* 0x0005f41b01007387 */ /* 0x000fe80000100800 */
[----:B------:R-:W-:Y:S04]  /*c860*/  STL [R1+0x618], R17 ;  /* 0x0006181101007387 */ /* 0x000fe80000100800 */
[----:B------:R0:W-:Y:S04]  /*c870*/  STL [R1+0x740], R8 ;  /* 0x0007400801007387 */ /* 0x0001e80000100800 */
[----:B------:R-:W-:Y:S04]  /*c880*/  STL [R1+0x5ec], R16 ;  /* 0x0005ec1001007387 */ /* 0x000fe80000100800 */
[----:B0-----:R-:W2:Y:S04]  /*c890*/  LDL.LU R8, [R1+0x608] ;  /* 0x0006080001087983 */ /* 0x001ea80000300800 */
[----:B------:R-:W-:Y:S04]  /*c8a0*/  STL [R1+0x610], R29 ;  /* 0x0006101d01007387 */ /* 0x000fe80000100800 */
[----:B------:R-:W3:Y:S04]  /*c8b0*/  LDL.LU R6, [R1+0x5f8] ;  /* 0x0005f80001067983 */ /* 0x000ee80000300800 */
[----:B------:R-:W-:Y:S04]  /*c8c0*/  STL [R1+0x5e4], R28 ;  /* 0x0005e41c01007387 */ /* 0x000fe80000100800 */
[----:B---3--:R0:W-:Y:S04]  /*c8d0*/  STL [R1+0x734], R6 ;  /* 0x0007340601007387 */ /* 0x0081e80000100800 */
[----:B0-----:R-:W3:Y:S04]  /*c8e0*/  LDL.LU R6, [R1+0x5d4] ;  /* 0x0005d40001067983 */ /* 0x001ee80000300800 */
[----:B---3--:R0:W-:Y:S04]  /*c8f0*/  STL [R1+0x738], R6 ;  /* 0x0007380601007387 */ /* 0x0081e80000100800 */
[----:B0-----:R-:W3:Y:S01]  /*c900*/  LDL.LU R6, [R1+0x600] ;  /* 0x0006000001067983 */ /* 0x001ee20000300800 */
[----:B------:R-:W-:Y:S01]  /*c910*/  ISETP.NE.U32.AND P0, PT, R5, R3, PT ;  /* 0x000000030500720c */ /* 0x000fe20003f05070 */
[----:B--2---:R-:W-:-:S02]  /*c920*/  IMAD.X R8, R8, 0x1, R0, P5 ;  /* 0x0000000108087824 */ /* 0x004fc400028e0600 */
[----:B---3--:R0:W-:Y:S04]  /*c930*/  STL [R1+0x73c], R6 ;  /* 0x00073c0601007387 */ /* 0x0081e80000100800 */
[----:B0-----:R-:W2:Y:S04]  /*c940*/  LDL.LU R6, [R1+0x5dc] ;  /* 0x0005dc0001067983 */ /* 0x001ea80000300800 */
[----:B------:R-:W3:Y:S04]  /*c950*/  LDL.LU R3, [R1+0x5cc] ;  /* 0x0005cc0001037983 */ /* 0x000ee80000300800 */
[----:B------:R-:W4:Y:S04]  /*c960*/  LDL.LU R5, [R1+0x5f0] ;  /* 0x0005f00001057983 */ /* 0x000f280000300800 */
        /* <DEDUP_REMOVED lines=24> */
[----:B------:R0:W-:Y:S04]  /*caf0*/  STL [R1+0x608], R8 ;  /* 0x0006080801007387 */ /* 0x0001e80000100800 */
[----:B0-----:R-:W2:Y:S02]  /*cb00*/  LDL.LU R8, [R1+0x740] ;  /* 0x0007400001087983 */ /* 0x001ea40000300800 */
[----:B--2---:R-:W-:-:S05]  /*cb10*/  IADD3 R6, P5, R6, R8, RZ ;  /* 0x0000000806067210 */ /* 0x004fca0007fbe0ff */
[----:B------:R0:W-:Y:S04]  /*cb20*/  STL [R1+0x5dc], R6 ;  /* 0x0005dc0601007387 */ /* 0x0001e80000100800 */
[----:B0-----:R-:W2:Y:S02]  /*cb30*/  LDL.LU R6, [R1+0x73c] ;  /* 0x00073c0001067983 */ /* 0x001ea40000300800 */
[----:B--2---:R-:W-:-:S05]  /*cb40*/  IMAD.X R6, R6, 0x1, R0, P6 ;  /* 0x0000000106067824 */ /* 0x004fca00030e0600 */
[----:B------:R0:W-:Y:S04]  /*cb50*/  STL [R1+0x600], R6 ;  /* 0x0006000601007387 */ /* 0x0001e80000100800 */
[----:B0-----:R-:W2:Y:S02]  /*cb60*/  LDL.LU R6, [R1+0x738] ;  /* 0x0007380001067983 */ /* 0x001ea40000300800 */
[----:B--2---:R-:W-:-:S05]  /*cb70*/  IADD3 R6, P6, R6, R8, RZ ;  /* 0x0000000806067210 */ /* 0x004fca0007fde0ff */
[----:B------:R0:W-:Y:S04]  /*cb80*/  STL [R1+0x5d4], R6 ;  /* 0x0005d40601007387 */ /* 0x0001e80000100800 */
[----:B0-----:R-:W2:Y:S01]  /*cb90*/  LDL.LU R6, [R1+0x734] ;  /* 0x0007340001067983 */ /* 0x001ea20000300800 */
[--C-:B----4-:R-:W-:Y:S01]  /*cba0*/  IMAD.X R5, R5, 0x1, R0.reuse, P2 ;  /* 0x0000000105057824 */ /* 0x110fe200010e0600 */
[-C--:B------:R-:W-:Y:S01]  /*cbb0*/  IADD3 R4, P2, R4, R8.reuse, RZ ;  /* 0x0000000804047210 */ /* 0x080fe20007f5e0ff */
[--C-:B------:R-:W-:Y:S01]  /*cbc0*/  IMAD.X R7, R7, 0x1, R0.reuse, P3 ;  /* 0x0000000107077824 */ /* 0x100fe200018e0600 */
        /* <DEDUP_REMOVED lines=16> */
[----:B------:R-:W-:Y:S01]  /*ccd0*/  IADD3 R17, P6, R17, R8, RZ ;  /* 0x0000000811117210 */ /* 0x000fe20007fde0ff */
[----:B------:R-:W-:-:S02]  /*cce0*/  IMAD.X R28, R28, 0x1, R0, P2 ;  /* 0x000000011c1c7824 */ /* 0x000fc400010e0600 */
[----:B--2---:R-:W-:Y:S01]  /*ccf0*/  IMAD.X R6, R6, 0x1, R0, P1 ;  /* 0x0000000106067824 */ /* 0x004fe200008e0600 */
[----:B---3--:R-:W-:-:S04]  /*cd00*/  IADD3 R3, P1, R3, R8, RZ ;  /* 0x0000000803037210 */ /* 0x008fc80007f3e0ff */
[----:B------:R-:W-:Y:S04]  /*cd10*/  STL [R1+0x5f8], R6 ;  /* 0x0005f80601007387 */ /* 0x000fe80000100800 */
[----:B------:R-:W-:Y:S04]  /*cd20*/  STL [R1+0x5cc], R3 ;  /* 0x0005cc0301007387 */ /* 0x000fe80000100800 */
[----:B------:R-:W-:Y:S04]  /*cd30*/  STL [R1+0x5f0], R5 ;  /* 0x0005f00501007387 */ /* 0x000fe80000100800 */
[----:B------:R-:W-:Y:S01]  /*cd40*/  STL [R1+0x5c4], R4 ;  /* 0x0005c40401007387 */ /* 0x000fe20000100800 */
[----:B------:R-:W-:-:S03]  /*cd50*/  IMAD.X R2, R2, 0x1, R0, P1 ;  /* 0x0000000102027824 */ /* 0x000fc600008e0600 */
[----:B------:R-:W-:Y:S01]  /*cd60*/  STL [R1+0x5e8], R7 ;  /* 0x0005e80701007387 */ /* 0x000fe20000100800 */
[----:B------:R-:W-:-:S03]  /*cd70*/  IADD3 R12, P1, R12, R8, RZ ;  /* 0x000000080c0c7210 */ /* 0x000fc60007f3e0ff */
        /* <DEDUP_REMOVED lines=12> */
[----:B------:R-:W-:-:S03]  /*ce40*/  IMAD.X R16, R16, 0x1, R0, P1 ;  /* 0x0000000110107824 */ /* 0x000fc600008e0600 */
[----:B------:R-:W-:Y:S04]  /*ce50*/  STL [R1+0x58c], R9 ;  /* 0x00058c0901007387 */ /* 0x000fe80000100800 */
[----:B------:R-:W-:Y:S01]  /*ce60*/  STL [R1+0x5b0], R11 ;  /* 0x0005b00b01007387 */ /* 0x000fe20000100800 */
[----:B------:R-:W-:-:S03]  /*ce70*/  IADD3 R29, P1, R29, R8, RZ ;  /* 0x000000081d1d7210 */ /* 0x000fc60007f3e0ff */
[----:B------:R-:W-:Y:S04]  /*ce80*/  STL [R1+0x584], R10 ;  /* 0x0005840a01007387 */ /* 0x000fe80000100800 */
[----:B------:R-:W-:Y:S04]  /*ce90*/  STL [R1+0x5a8], R25 ;  /* 0x0005a81901007387 */ /* 0x000fe80000100800 */
[----:B------:R-:W-:Y:S04]  /*cea0*/  STL [R1+0x57c], R26 ;  /* 0x00057c1a01007387 */ /* 0x000fe80000100800 */
        /* <DEDUP_REMOVED lines=12> */
[----:B--2---:R-:W-:-:S03]  /*cf70*/  IADD3 R0, P2, R0, R8, RZ ;  /* 0x0000000800007210 */ /* 0x004fc60007f5e0ff */
        /* <DEDUP_REMOVED lines=30> */
[----:B--2---:R-:W-:-:S05]  /*d160*/  IMAD.X R6, R6, 0x1, R0, P3 ;  /* 0x0000000106067824 */ /* 0x004fca00018e0600 */
[----:B------:R0:W-:Y:S04]  /*d170*/  STL [R1+0x588], R6 ;  /* 0x0005880601007387 */ /* 0x0001e80000100800 */
[----:B0-----:R-:W2:Y:S02]  /*d180*/  LDL.LU R6, [R1+0x72c] ;  /* 0x00072c0001067983 */ /* 0x001ea40000300800 */
[----:B--2---:R-:W-:-:S05]  /*d190*/  IADD3 R6, P3, R6, R8, RZ ;  /* 0x0000000806067210 */ /* 0x004fca0007f7e0ff */
[----:B------:R0:W-:Y:S04]  /*d1a0*/  STL [R1+0x55c], R6 ;  /* 0x00055c0601007387 */ /* 0x0001e80000100800 */
[----:B0-----:R-:W2:Y:S02]  /*d1b0*/  LDL.LU R6, [R1+0x728] ;  /* 0x0007280001067983 */ /* 0x001ea40000300800 */
[----:B--2---:R-:W-:-:S05]  /*d1c0*/  IMAD.X R6, R6, 0x1, R0, P4 ;  /* 0x0000000106067824 */ /* 0x004fca00020e0600 */
[----:B------:R0:W-:Y:S04]  /*d1d0*/  STL [R1+0x580], R6 ;  /* 0x0005800601007387 */ /* 0x0001e80000100800 */
[----:B0-----:R-:W2:Y:S01]  /*d1e0*/  LDL.LU R6, [R1+0x724] ;  /* 0x0007240001067983 */ /* 0x001ea20000300800 */
[--C-:B---3--:R-:W-:Y:S01]  /*d1f0*/  IMAD.X R3, R3, 0x1, R0.reuse, P5 ;  /* 0x0000000103037824 */ /* 0x108fe200028e0600 */
[-C--:B----4-:R-:W-:Y:S01]  /*d200*/  IADD3 R5, P5, R5, R8.reuse, RZ ;  /* 0x0000000805057210 */ /* 0x090fe20007fbe0ff */
        /* <DEDUP_REMOVED lines=20> */
[----:B--2---:R-:W-:-:S05]  /*d350*/  IADD3 R6, P4, R6, R8, RZ ;  /* 0x0000000806067210 */ /* 0x004fca0007f9e0ff */
        /* <DEDUP_REMOVED lines=38> */
[----:B--2---:R-:W-:-:S03]  /*d5c0*/  IMAD.X R8, R8, 0x1, R0, P6 ;  /* 0x0000000108087824 */ /* 0x004fc600030e0600 */
        /* <DEDUP_REMOVED lines=365> */
[----:B------:R-:W-:Y:S01]  /*eca0*/  STL [R1+0x364], R6 ;  /* 0x0003640601007387 */ /* 0x000fe20000100800 */
[----:B------:R-:W-:Y:S02]  /*ecb0*/  STL [R1+0x388], R3 ;  /* 0x0003880301007387 */ /* 0x000fe40000100800 */
[----:B------:R-:W-:Y:S02]  /*ecc0*/  STL [R1+0x35c], R5 ;  /* 0x00035c0501007387 */ /* 0x000fe40000100800 */
[----:B------:R-:W-:Y:S01]  /*ecd0*/  STL [R1+0x380], R4 ;  /* 0x0003800401007387 */ /* 0x000fe20000100800 */
[----:B------:R-:W-:Y:S01]  /*ece0*/  STL [R1+0x354], R7 ;  /* 0x0003540701007387 */ /* 0x000fe20000100800 */
[----:B------:R-:W-:Y:S02]  /*ecf0*/  STL [R1+0x378], R18 ;  /* 0x0003781201007387 */ /* 0x000fe40000100800 */
[----:B------:R-:W-:Y:S02]  /*ed00*/  STL [R1+0x34c], R19 ;  /* 0x00034c1301007387 */ /* 0x000fe40000100800 */
[--C-:B------:R-:W-:Y:S01]  /*ed10*/  IMAD.X R13, R13, 0x1, R0.reuse, P6 ;  /* 0x000000010d0d7824 */ /* 0x100fe200030e0600 */
[----:B------:R-:W-:Y:S01]  /*ed20*/  STL [R1+0x370], R20 ;  /* 0x0003701401007387 */ /* 0x000fe20000100800 */
[----:B------:R-:W-:Y:S01]  /*ed30*/  IADD3 R2, P6, R2, R8, RZ ;  /* 0x0000000802027210 */ /* 0x000fe20007fde0ff */
[----:B------:R-:W-:Y:S02]  /*ed40*/  STL [R1+0x344], R21 ;  /* 0x0003441501007387 */ /* 0x000fe40000100800 */
[----:B------:R-:W-:Y:S01]  /*ed50*/  STL [R1+0x368], R22 ;  /* 0x0003681601007387 */ /* 0x000fe20000100800 */
[----:B------:R-:W-:Y:S01]  /*ed60*/  STL [R1+0x33c], R23 ;  /* 0x00033c1701007387 */ /* 0x000fe20000100800 */
[----:B------:R-:W-:Y:S02]  /*ed70*/  STL [R1+0x360], R13 ;  /* 0x0003600d01007387 */ /* 0x000fe40000100800 */
[----:B------:R-:W-:Y:S02]  /*ed80*/  STL [R1+0x334], R2 ;  /* 0x0003340201007387 */ /* 0x000fe40000100800 */
[----:B------:R-:W-:Y:S01]  /*ed90*/  STL [R1+0x358], R12 ;  /* 0x0003580c01007387 */ /* 0x000fe20000100800 */
[----:B------:R-:W-:Y:S01]  /*eda0*/  STL [R1+0x32c], R14 ;  /* 0x00032c0e01007387 */ /* 0x000fe20000100800 */
[----:B------:R-:W-:Y:S02]  /*edb0*/  STL [R1+0x350], R15 ;  /* 0x0003500f01007387 */ /* 0x000fe40000100800 */
[----:B------:R-:W-:Y:S02]  /*edc0*/  STL [R1+0x324], R24 ;  /* 0x0003241801007387 */ /* 0x000fe40000100800 */
[----:B------:R-:W-:Y:S01]  /*edd0*/  STL [R1+0x348], R9 ;  /* 0x0003480901007387 */ /* 0x000fe20000100800 */
[----:B------:R-:W-:Y:S01]  /*ede0*/  STL [R1+0x31c], R11 ;  /* 0x00031c0b01007387 */ /* 0x000fe20000100800 */
[----:B------:R-:W-:-:S02]  /*edf0*/  IMAD.X R17, R17, 0x1, R0, P6 ;  /* 0x0000000111117824 */ /* 0x000fc400030e0600 */
[----:B------:R-:W-:Y:S02]  /*ee00*/  STL [R1+0x340], R10 ;  /* 0x0003400a01007387 */ /* 0x000fe40000100800 */
[----:B------:R-:W-:Y:S01]  /*ee10*/  STL [R1+0x314], R25 ;  /* 0x0003141901007387 */ /* 0x000fe20000100800 */
[----:B------:R-:W-:Y:S01]  /*ee20*/  IADD3 R16, P6, R16, R8, RZ ;  /* 0x0000000810107210 */ /* 0x000fe20007fde0ff */
[----:B------:R-:W-:Y:S01]  /*ee30*/  STL [R1+0x338], R26 ;  /* 0x0003381a01007387 */ /* 0x000fe20000100800 */
[----:B------:R-:W-:Y:S02]  /*ee40*/  STL [R1+0x30c], R27 ;  /* 0x00030c1b01007387 */ /* 0x000fe40000100800 */
[----:B------:R-:W-:Y:S02]  /*ee50*/  STL [R1+0x330], R17 ;  /* 0x0003301101007387 */ /* 0x000fe40000100800 */
[----:B------:R0:W-:Y:S01]  /*ee60*/  STL [R1+0x6e0], R8 ;  /* 0x0006e00801007387 */ /* 0x0001e20000100800 */
[----:B------:R-:W-:Y:S04]  /*ee70*/  STL [R1+0x304], R16 ;  /* 0x0003041001007387 */ /* 0x000fe80000100800 */
[----:B0-----:R-:W2:Y:S01]  /*ee80*/  LDL.LU R8, [R1+0x320] ;  /* 0x0003200001087983 */ /* 0x001ea20000300800 */
[----:B------:R-:W-:Y:S02]  /*ee90*/  STL [R1+0x328], R29 ;  /* 0x0003281d01007387 */ /* 0x000fe40000100800 */
[----:B------:R-:W3:Y:S02]  /*eea0*/  LDL.LU R6, [R1+0x310] ;  /* 0x0003100001067983 */ /* 0x000ee40000300800 */
[----:B------:R-:W-:Y:S01]  /*eeb0*/  STL [R1+0x2fc], R28 ;  /* 0x0002fc1c01007387 */ /* 0x000fe20000100800 */
[----:B---3--:R0:W-:Y:S04]  /*eec0*/  STL [R1+0x6d4], R6 ;  /* 0x0006d40601007387 */ /* 0x0081e80000100800 */
[----:B0-----:R-:W3:Y:S04]  /*eed0*/  LDL.LU R6, [R1+0x2ec] ;  /* 0x0002ec0001067983 */ /* 0x001ee80000300800 */
[----:B---3--:R0:W-:Y:S04]  /*eee0*/  STL [R1+0x6d8], R6 ;  /* 0x0006d80601007387 */ /* 0x0081e80000100800 */
[----:B0-----:R-:W3:Y:S01]  /*eef0*/  LDL.LU R6, [R1+0x318] ;  /* 0x0003180001067983 */ /* 0x001ee20000300800 */
[----:B--2---:R-:W-:-:S03]  /*ef00*/  IMAD.X R8, R8, 0x1, R0, P2 ;  /* 0x0000000108087824 */ /* 0x004fc600010e0600 */
[----:B---3--:R0:W-:Y:S04]  /*ef10*/  STL [R1+0x6dc], R6 ;  /* 0x0006dc0601007387 */ /* 0x0081e80000100800 */
[----:B0-----:R-:W2:Y:S01]  /*ef20*/  LDL.LU R6, [R1+0x2f4] ;  /* 0x0002f40001067983 */ /* 0x001ea20000300800 */
[----:B------:R-:W3:Y:S02]  /*ef30*/  LDL.LU R3, [R1+0x2e4] ;  /* 0x0002e40001037983 */ /* 0x000ee40000300800 */
[----:B------:R-:W4:Y:S02]  /*ef40*/  LDL.LU R5, [R1+0x308] ;  /* 0x0003080001057983 */ /* 0x000f240000300800 */
[----:B------:R-:W2:Y:S01]  /*ef50*/  LDL.LU R4, [R1+0x2dc] ;  /* 0x0002dc0001047983 */ /* 0x000ea20000300800 */
[----:B------:R-:W2:Y:S01]  /*ef60*/  LDL.LU R7, [R1+0x300] ;  /* 0x0003000001077983 */ /* 0x000ea20000300800 */
[----:B------:R-:W2:Y:S02]  /*ef70*/  LDL.LU R18, [R1+0x2d4] ;  /* 0x0002d40001127983 */ /* 0x000ea40000300800 */
[----:B------:R-:W2:Y:S02]  /*ef80*/  LDL.LU R19, [R1+0x2f8] ;  /* 0x0002f80001137983 */ /* 0x000ea40000300800 */
        /* <DEDUP_REMOVED lines=20> */
[----:B------:R0:W-:Y:S02]  /*f0d0*/  STL [R1+0x320], R8 ;  /* 0x0003200801007387 */ /* 0x0001e40000100800 */
        /* <DEDUP_REMOVED lines=33> */
[----:B------:R-:W-:Y:S01]  /*f2f0*/  STL [R1+0x310], R6 ;  /* 0x0003100601007387 */ /* 0x000fe20000100800 */
[----:B------:R-:W-:Y:S02]  /*f300*/  STL [R1+0x2e4], R3 ;  /* 0x0002e40301007387 */ /* 0x000fe40000100800 */
[----:B------:R-:W-:Y:S02]  /*f310*/  STL [R1+0x308], R5 ;  /* 0x0003080501007387 */ /* 0x000fe40000100800 */
[----:B------:R-:W-:Y:S01]  /*f320*/  STL [R1+0x2dc], R4 ;  /* 0x0002dc0401007387 */ /* 0x000fe20000100800 */
[----:B------:R-:W-:Y:S01]  /*f330*/  STL [R1+0x300], R7 ;  /* 0x0003000701007387 */ /* 0x000fe20000100800 */
[----:B------:R-:W-:Y:S02]  /*f340*/  STL [R1+0x2d4], R18 ;  /* 0x0002d41201007387 */ /* 0x000fe40000100800 */
        /* <DEDUP_REMOVED lines=17> */
[----:B------:R-:W-:-:S02]  /*f460*/  IMAD.X R16, R16, 0x1, R0, P4 ;  /* 0x0000000110107824 */ /* 0x000fc400020e0600 */
[----:B------:R-:W-:Y:S01]  /*f470*/  STL [R1+0x294], R26 ;  /* 0x0002941a01007387 */ /* 0x000fe20000100800 */
[-C--:B------:R-:W-:Y:S01]  /*f480*/  IADD3 R29, P4, R29, R8.reuse, RZ ;  /* 0x000000081d1d7210 */ /* 0x080fe20007f9e0ff */
[----:B------:R-:W-:Y:S01]  /*f490*/  STL [R1+0x2b8], R27 ;  /* 0x0002b81b01007387 */ /* 0x000fe20000100800 */
[----:B------:R-:W-:Y:S02]  /*f4a0*/  STL [R1+0x28c], R17 ;  /* 0x00028c1101007387 */ /* 0x000fe40000100800 */
[----:B------:R0:W-:Y:S02]  /*f4b0*/  STL [R1+0x6d0], R0 ;  /* 0x0006d00001007387 */ /* 0x0001e40000100800 */
[----:B------:R-:W-:Y:S01]  /*f4c0*/  STL [R1+0x2b0], R16 ;  /* 0x0002b01001007387 */ /* 0x000fe20000100800 */
        /* <DEDUP_REMOVED lines=8> */
[----:B--2---:R-:W-:-:S03]  /*f550*/  IADD3 R0, P5, R0, R8, RZ ;  /* 0x0000000800007210 */ /* 0x004fc60007fbe0ff */
        /* <DEDUP_REMOVED lines=42> */
[----:B------:R-:W-:Y:S01]  /*f800*/  IADD3 R12, P3, R12, R8, RZ ;  /* 0x000000080c0c7210 */ /* 0x000fe20007f7e0ff */
[--C-:B------:R-:W-:Y:S01]  /*f810*/  IMAD.X R2, R2, 0x1, R0.reuse, P4 ;  /* 0x0000000102027824 */ /* 0x100fe200020e0600 */
[----:B------:R-:W-:Y:S01]  /*f820*/  IADD3 R13, P4, R13, UR8, RZ ;  /* 0x000000080d0d7c10 */ /* 0x000fe2000ff9e0ff */
[--C-:B------:R-:W-:Y:S01]  /*f830*/  IMAD.X R10, R10, 0x1, R0.reuse, P5 ;  /* 0x000000010a0a7824 */ /* 0x100fe200028e0600 */
[----:B------:R-:W-:Y:S01]  /*f840*/  IADD3 R11, P5, R11, UR8, RZ ;  /* 0x000000080b0b7c10 */ /* 0x000fe2000ffbe0ff */
[--C-:B------:R-:W-:Y:S01]  /*f850*/  IMAD.X R9, R9, 0x1, R0.reuse, P6 ;  /* 0x0000000109097824 */ /* 0x100fe200030e0600 */
[----:B------:R-:W-:Y:S01]  /*f860*/  IADD3 R24, P6, R24, UR8, RZ ;  /* 0x0000000818187c10 */ /* 0x000fe2000ffde0ff */
[--C-:B------:R-:W-:Y:S01]  /*f870*/  IMAD.X R29, R29, 0x1, R0.reuse, P2 ;  /* 0x000000011d1d7824 */ /* 0x100fe200010e0600 */
[----:B------:R-:W-:Y:S01]  /*f880*/  IADD3 R28, P2, R28, UR8, RZ ;  /* 0x000000081c1c7c10 */ /* 0x000fe2000ff5e0ff */
[----:B------:R-:W-:Y:S01]  /*f890*/  IMAD.X R7, R7, 0x1, R0, P3 ;  /* 0x0000000107077824 */ /* 0x000fe200018e0600 */
[----:B------:R-:W-:-:S02]  /*f8a0*/  IADD3 R18, P3, R18, UR8, RZ ;  /* 0x0000000812127c10 */ /* 0x000fc4000ff7e0ff */
[----:B------:R-:W-:Y:S01]  /*f8b0*/  IADD3.X R19, R19, UR5, RZ, P4, !PT ;  /* 0x0000000513137c10 */ /* 0x000fe2000a7fe4ff */
[----:B------:R-:W-:Y:S01]  /*f8c0*/  IADD3 R20, P4, R20, UR8, RZ ;  /* 0x0000000814147c10 */ /* 0x000fe2000ff9e0ff */
[----:B------:R-:W-:Y:S01]  /*f8d0*/  IADD3.X R21, R21, UR5, RZ, P5, !PT ;  /* 0x0000000515157c10 */ /* 0x000fe2000affe4ff */
[----:B------:R-:W-:Y:S01]  /*f8e0*/  IADD3 R22, P5, R22, UR8, RZ ;  /* 0x0000000816167c10 */ /* 0x000fe2000ffbe0ff */
[----:B------:R-:W-:Y:S02]  /*f8f0*/  IADD3.X R23, R23, UR5, RZ, P6, !PT ;  /* 0x0000000517177c10 */ /* 0x000fe4000b7fe4ff */
[----:B------:R-:W-:Y:S02]  /*f900*/  IADD3.X R15, R15, UR5, RZ, P2, !PT ;  /* 0x000000050f0f7c10 */ /* 0x000fe400097fe4ff */
[----:B------:R-:W-:Y:S02]  /*f910*/  IADD3.X R25, R25, UR5, RZ, P3, !PT ;  /* 0x0000000519197c10 */ /* 0x000fe40009ffe4ff */
[----:B------:R-:W-:-:S02]  /*f920*/  IADD3.X R27, R27, UR5, RZ, P5, !PT ;  /* 0x000000051b1b7c10 */ /* 0x000fc4000affe4ff */
[----:B------:R-:W-:Y:S02]  /*f930*/  IADD3.X R26, R26, UR5, RZ, P4, !PT ;  /* 0x000000051a1a7c10 */ /* 0x000fe4000a7fe4ff */
[----:B--2---:R-:W-:-:S05]  /*f940*/  IADD3 R4, P1, R4, R8, RZ ;  /* 0x0000000804047210 */ /* 0x004fca0007f3e0ff */
[----:B------:R0:W-:Y:S04]  /*f950*/  STL [R1+0x26c], R4 ;  /* 0x00026c0401007387 */ /* 0x0001e80000100800 */
[----:B0-----:R0:W5:Y:S01]  /*f960*/  LDL.LU R4, [R1+0x6c0] ;  /* 0x0006c00001047983 */ /* 0x0011620000300800 */
[----:B------:R1:W-:Y:S03]  /*f970*/  STL [R1+0x290], R5 ;  /* 0x0002900501007387 */ /* 0x0003e60000100800 */
[----:B-1----:R0:W5:Y:S01]  /*f980*/  LDL.LU R5, [R1+0x6bc] ;  /* 0x0006bc0001057983 */ /* 0x0021620000300800 */
[----:B------:R1:W-:Y:S03]  /*f990*/  STL [R1+0x264], R3 ;  /* 0x0002640301007387 */ /* 0x0003e60000100800 */
[----:B-1----:R0:W5:Y:S01]  /*f9a0*/  LDL.LU R3, [R1+0x6b8] ;  /* 0x0006b80001037983 */ /* 0x0021620000300800 */
[----:B------:R1:W-:Y:S03]  /*f9b0*/  STL [R1+0x288], R6 ;  /* 0x0002880601007387 */ /* 0x0003e60000100800 */
[----:B-1----:R0:W5:Y:S01]  /*f9c0*/  LDL.LU R6, [R1+0x6b4] ;  /* 0x0006b40001067983 */ /* 0x0021620000300800 */
[----:B------:R0:W5:Y:S02]  /*f9d0*/  LDL.LU R8, [R1+0x6b0] ;  /* 0x0006b00001087983 */ /* 0x0001640000300800 */
[----:B------:R1:W-:Y:S02]  /*f9e0*/  STL [R1+0x25c], R12 ;  /* 0x00025c0c01007387 */ /* 0x0003e40000100800 */
[----:B------:R-:W-:Y:S01]  /*f9f0*/  IMAD.X R16, R16, 0x1, R0, P1 ;  /* 0x0000000110107824 */ /* 0x000fe200008e0600 */
[----:B-1----:R0:W5:Y:S01]  /*fa00*/  LDL.LU R12, [R1+0x6ac] ;  /* 0x0006ac00010c7983 */ /* 0x0021620000300800 */
[----:B------:R1:W-:Y:S01]  /*fa10*/  STL [R1+0x280], R2 ;  /* 0x0002800201007387 */ /* 0x0003e20000100800 */
[----:B------:R-:W-:-:S02]  /*fa20*/  IADD3 R17, P1, R17, UR8, RZ ;  /* 0x0000000811117c10 */ /* 0x000fc4000ff3e0ff */
[----:B-1----:R0:W5:Y:S01]  /*fa30*/  LDL.LU R2, [R1+0x6a8] ;  /* 0x0006a80001027983 */ /* 0x0021620000300800 */
[----:B------:R1:W-:Y:S03]  /*fa40*/  STL [R1+0x254], R13 ;  /* 0x0002540d01007387 */ /* 0x0003e60000100800 */
        /* <DEDUP_REMOVED lines=9> */
[----:B------:R1:W-:Y:S01]  /*fae0*/  STL [R1+0x268], R16 ;  /* 0x0002681001007387 */ /* 0x0003e20000100800 */
[----:B------:R-:W-:-:S02]  /*faf0*/  IADD3.X R14, R14, UR5, RZ, P1, !PT ;  /* 0x000000050e0e7c10 */ /* 0x000fc40008ffe4ff */
[----:B-1----:R0:W5:Y:S01]  /*fb00*/  LDL.LU R16, [R1+0x690] ;  /* 0x0006900001107983 */ /* 0x0021620000300800 */
[----:B------:R1:W-:Y:S03]  /*fb10*/  STL [R1+0x23c], R17 ;  /* 0x00023c1101007387 */ /* 0x0003e60000100800 */
[----:B-1----:R0:W5:Y:S01]  /*fb20*/  LDL.LU R17, [R1+0x68c] ;  /* 0x00068c0001117983 */ /* 0x0021620000300800 */
[----:B------:R1:W-:Y:S03]  /*fb30*/  STL [R1+0x260], R29 ;  /* 0x0002601d01007387 */ /* 0x0003e60000100800 */
[----:B-1----:R0:W5:Y:S01]  /*fb40*/  LDL.LU R29, [R1+0x688] ;  /* 0x00068800011d7983 */ /* 0x0021620000300800 */
[----:B------:R1:W-:Y:S02]  /*fb50*/  STL [R1+0x234], R28 ;  /* 0x0002341c01007387 */ /* 0x0003e40000100800 */
[----:B------:R0:W-:Y:S02]  /*fb60*/  STL [R1+0x258], R7 ;  /* 0x0002580701007387 */ /* 0x0001e40000100800 */
[----:B------:R0:W-:Y:S01]  /*fb70*/  STL [R1+0x22c], R18 ;  /* 0x00022c1201007387 */ /* 0x0001e20000100800 */
[----:B------:R0:W-:Y:S01]  /*fb80*/  STL [R1+0x250], R19 ;  /* 0x0002501301007387 */ /* 0x0001e20000100800 */
[----:B------:R0:W-:Y:S02]  /*fb90*/  STL [R1+0x224], R20 ;  /* 0x0002241401007387 */ /* 0x0001e40000100800 */
[----:B------:R0:W-:Y:S02]  /*fba0*/  STL [R1+0x248], R21 ;  /* 0x0002481501007387 */ /* 0x0001e40000100800 */
[----:B------:R0:W-:Y:S01]  /*fbb0*/  STL [R1+0x21c], R22 ;  /* 0x00021c1601007387 */ /* 0x0001e20000100800 */
[----:B-1----:R-:W1:Y:S04]  /*fbc0*/  S2R R28, SR_TID.X ;  /* 0x00000000001c7919 */ /* 0x002e680000002100 */
[----:B------:R0:W-:Y:S01]  /*fbd0*/  STL [R1+0x240], R23 ;  /* 0x0002401701007387 */ /* 0x0001e20000100800 */
[----:B------:R0:W-:Y:S02]  /*fbe0*/  STL [R1+0x238], R14 ;  /* 0x0002380e01007387 */ /* 0x0001e40000100800 */
[----:B------:R0:W-:Y:S02]  /*fbf0*/  STL [R1+0x230], R15 ;  /* 0x0002300f01007387 */ /* 0x0001e40000100800 */
[----:B------:R0:W-:Y:S01]  /*fc00*/  STL [R1+0x218], R27 ;  /* 0x0002181b01007387 */ /* 0x0001e20000100800 */
[----:B------:R0:W-:Y:S01]  /*fc10*/  STL [R1+0x228], R25 ;  /* 0x0002281901007387 */ /* 0x0001e20000100800 */
[----:B------:R0:W-:Y:S01]  /*fc20*/  STL [R1+0x220], R26 ;  /* 0x0002201a01007387 */ /* 0x0001e20000100800 */
[----:B-1----:R-:W-:-:S05]  /*fc30*/  LOP3.LUT R28, R28, 0xff, RZ, 0xc0, !PT ;  /* 0x000000ff1c1c7812 */ /* 0x002fca00078ec0ff */
[----:B------:R-:W-:Y:S01]  /*fc40*/  IMAD.SHL.U32 R28, R28, 0x2, RZ ;  /* 0x000000021c1c7824 */ /* 0x000fe200078e00ff */
[----:B0-----:R-:W-:Y:S01]  /*fc50*/  @!P0 CALL.REL.NOINC `(.L_x_1) ;  /* 0x0000001000008944 */ /* 0x001fe20003c00000 */
[----:B------:R-:W-:Y:S05]  /*fc60*/  BRA `(.L_x_2) ;  /* 0xffff442000007947 */ /* 0x000fea000383ffff */
.L_x_1:
[----:B------:R-:W2:Y:S04]  /*fc70*/  LDL.LU R26, [R1+0x3c] ;  /* 0x00003c00011a7983 */ /* 0x000ea80000300800 */
[----:B------:R-:W2:Y:S01]  /*fc80*/  LDL.LU R27, [R1+0x38] ;  /* 0x00003800011b7983 */ /* 0x000ea20000300800 */
[----:B-----5:R-:W-:Y:S02]  /*fc90*/  F2FP.BF16.PACK_AB R3, R6, R3 ;  /* 0x000000030603723e */ /* 0x020fe400000010ff */
[----:B------:R-:W-:Y:S02]  /*fca0*/  F2FP.BF16.PACK_AB R2, R13, R2 ;  /* 0x000000020d02723e */ /* 0x000fe400000010ff */
[----:B------:R-:W-:-:S02]  /*fcb0*/  F2FP.BF16.PACK_AB R7, R24, R9 ;  /* 0x000000091807723e */ /* 0x000fc400000010ff */
[----:B------:R-:W-:Y:S02]  /*fcc0*/  F2FP.BF16.PACK_AB R8, R12, R8 ;  /* 0x000000080c08723e */ /* 0x000fe400000010ff */
[----:B------:R-:W-:Y:S02]  /*fcd0*/  F2FP.BF16.PACK_AB R9, R5, R4 ;  /* 0x000000040509723e */ /* 0x000fe400000010ff */
[----:B------:R-:W-:Y:S02]  /*fce0*/  F2FP.BF16.PACK_AB R13, R11, R10 ;  /* 0x0000000a0b0d723e */ /* 0x000fe400000010ff */
[----:B------:R-:W-:Y:S02]  /*fcf0*/  F2FP.BF16.PACK_AB R12, R17, R16 ;  /* 0x00000010110c723e */ /* 0x000fe400000010ff */
[----:B--2---:R-:W-:Y:S02]  /*fd00*/  F2FP.BF16.PACK_AB R6, R26, R27 ;  /* 0x0000001b1a06723e */ /* 0x004fe400000010ff */
.L_x_0:
[----:B------:R-:W2:Y:S04]  /*fd10*/  LDL.LU R18, [R1+0x674] ;  /* 0x0006740001127983 */ /* 0x000ea80000300800 */
[----:B------:R-:W3:Y:S04]  /*fd20*/  LDL.LU R22, [R1+0x650] ;  /* 0x0006500001167983 */ /* 0x000ee80000300800 */
[----:B------:R-:W1:Y:S02]  /*fd30*/  S2R R11, SR_TID.X ;  /* 0x00000000000b7919 */ /* 0x000e640000002100 */
[----:B-1----:R-:W-:-:S02]  /*fd40*/  IMAD.SHL.U32 R0, R11, 0x8, RZ ;  /* 0x000000080b007824 */ /* 0x002fc400078e00ff */
[----:B------:R-:W-:Y:S01]  /*fd50*/  IMAD.SHL.U32 R5, R11, 0x4, RZ ;  /* 0x000000040b057824 */ /* 0x000fe200078e00ff */
[----:B------:R-:W-:Y:S02]  /*fd60*/  SHF.R.S32.HI R15, RZ, 0x4, R11 ;  /* 0x00000004ff0f7819 */ /* 0x000fe4000001140b */
[----:B------:R-:W-:-:S04]  /*fd70*/  LOP3.LUT R4, R0, 0x78, RZ, 0xc0, !PT ;  /* 0x0000007800047812 */ /* 0x000fc800078ec0ff */
[----:B------:R-:W-:Y:S02]  /*fd80*/  LOP3.LUT R5, R4, 0x380, R5, 0xf8, !PT ;  /* 0x0000038004057812 */ /* 0x000fe400078ef805 */
[----:B------:R-:W-:-:S04]  /*fd90*/  SGXT R4, R15, 0x1 ;  /* 0x000000010f04781a */ /* 0x000fc80000000200 */
[----:B------:R-:W-:Y:S01]  /*fda0*/  LOP3.LUT R16, R5, 0x808, R4, 0x78, !PT ;  /* 0x0000080805107812 */ /* 0x000fe200078e7804 */
[----:B------:R-:W-:Y:S03]  /*fdb0*/  BAR.SYNC.DEFER_BLOCKING 0x0 ;  /* 0x0000000000007b1d */ /* 0x000fe60000010000 */
[----:B------:R-:W-:Y:S01]  /*fdc0*/  LOP3.LUT R17, R16, 0x10, RZ, 0x3c, !PT ;  /* 0x0000001010117812 */ /* 0x000fe200078e3cff */
[C---:B------:R-:W-:Y:S01]  /*fdd0*/  IMAD.SHL.U32 R10, R11.reuse, 0x20, RZ ;  /* 0x000000200b0a7824 */ /* 0x040fe200078e00ff */
[----:B0-----:R-:W-:-:S04]  /*fde0*/  LOP3.LUT R14, R11, 0xc, RZ, 0xc0, !PT ;  /* 0x0000000c0b0e7812 */ /* 0x001fc800078ec0ff */
[----:B------:R-:W-:Y:S02]  /*fdf0*/  LOP3.LUT R11, R10, 0x60, RZ, 0xc0, !PT ;  /* 0x000000600a0b7812 */ /* 0x000fe400078ec0ff */
[----:B------:R-:W-:Y:S01]  /*fe00*/  LOP3.LUT R0, R0, 0x780, RZ, 0xc0, !PT ;  /* 0x0000078000007812 */ /* 0x000fe200078ec0ff */
[----:B------:R-:W-:Y:S04]  /*fe10*/  STS.64 [R16], R12 ;  /* 0x0000000c10007388 */ /* 0x000fe80000000a00 */
[----:B------:R-:W-:Y:S04]  /*fe20*/  STS.64 [R16+0x400], R8 ;  /* 0x0004000810007388 */ /* 0x000fe80000000a00 */
[----:B------:R0:W-:Y:S04]  /*fe30*/  STS.64 [R17+0x1000], R6 ;  /* 0x0010000611007388 */ /* 0x0001e80000000a00 */
[----:B------:R1:W-:Y:S01]  /*fe40*/  STS.64 [R17+0x1400], R2 ;  /* 0x0014000211007388 */ /* 0x0003e20000000a00 */
[----:B------:R-:W-:-:S04]  /*fe50*/  IMAD R11, R14, 0x200, R11 ;  /* 0x000002000e0b7824 */ /* 0x000fc800078e020b */
[----:B------:R-:W-:-:S04]  /*fe60*/  IMAD.IADD R11, R0, 0x1, R11 ;  /* 0x00000001000b7824 */ /* 0x000fc800078e020b */
[----:B------:R-:W-:Y:S01]  /*fe70*/  IMAD R14, R14, 0x2, R11 ;  /* 0x000000020e0e7824 */ /* 0x000fe200078e020b */
[----:B------:R-:W-:Y:S04]  /*fe80*/  BAR.SYNC.DEFER_BLOCKING 0x0 ;  /* 0x0000000000007b1d */ /* 0x000fe80000010000 */
[C---:B------:R-:W-:Y:S02]  /*fe90*/  LOP3.LUT R4, R14.reuse, 0x8, RZ, 0x3c, !PT ;  /* 0x000000080e047812 */ /* 0x040fe400078e3cff */
[----:B------:R-:W4:Y:S04]  /*fea0*/  LDS.64 R10, [R14] ;  /* 0x000000000e0a7984 */ /* 0x000f280000000a00 */
[----:B------:R-:W5:Y:S01]  /*feb0*/  LDS.64 R4, [R4] ;  /* 0x0000000004047984 */ /* 0x000f620000000a00 */
[----:B0-----:R-:W-:-:S06]  /*fec0*/  LOP3.LUT R6, R14, 0x10, RZ, 0x3c, !PT ;  /* 0x000000100e067812 */ /* 0x001fcc00078e3cff */
[----:B------:R-:W0:Y:S01]  /*fed0*/  LDS.64 R6, [R6] ;  /* 0x0000000006067984 */ /* 0x000e220000000a00 */
[C---:B--2---:R-:W-:Y:S01]  /*fee0*/  ISETP.GE.AND P0, PT, R18.reuse, c[0x0][0x178], PT ;  /* 0x00005e0012007a0c */ /* 0x044fe20003f06270 */
[----:B------:R-:W-:Y:S01]  /*fef0*/  IMAD R12, R18, c[0x0][0x194], RZ ;  /* 0x00006500120c7a24 */ /* 0x000fe200078e02ff */
[C---:B---3--:R-:W-:Y:S01]  /*ff00*/  IADD3 R0, R22.reuse, 0x2, RZ ;  /* 0x0000000216007810 */ /* 0x048fe20007ffe0ff */
[----:B-1----:R-:W-:-:S03]  /*ff10*/  IMAD R3, R22, c[0x0][0x198], RZ ;  /* 0x0000660016037a24 */ /* 0x002fc600078e02ff */
[----:B------:R-:W-:Y:S02]  /*ff20*/  LEA R8, P1, R12, c[0x0][0x170], 0x1 ;  /* 0x00005c000c087a11 */ /* 0x000fe400078208ff */
[----:B------:R-:W-:Y:S02]  /*ff30*/  ISETP.LT.AND P3, PT, R0, c[0x0][0x17c], !P0 ;  /* 0x00005f0000007a0c */ /* 0x000fe40004761270 */
[C---:B------:R-:W-:Y:S02]  /*ff40*/  IADD3 R0, R22.reuse, 0x3, RZ ;  /* 0x0000000316007810 */ /* 0x040fe40007ffe0ff */
[----:B------:R-:W-:Y:S02]  /*ff50*/  ISETP.LT.AND P5, PT, R22, c[0x0][0x17c], !P0 ;  /* 0x00005f0016007a0c */ /* 0x000fe400047a1270 */
[----:B------:R-:W-:Y:S02]  /*ff60*/  ISETP.LT.AND P2, PT, R0, c[0x0][0x17c], !P0 ;  /* 0x00005f0000007a0c */ /* 0x000fe40004741270 */
[----:B------:R-:W-:-:S02]  /*ff70*/  LEA.HI.X.SX32 R0, R12, c[0x0][0x174], 0x1, P1 ;  /* 0x00005d000c007a11 */ /* 0x000fc400008f0eff */
[C---:B------:R-:W-:Y:S02]  /*ff80*/  LEA R16, P1, R3.reuse, R8, 0x1 ;  /* 0x0000000803107211 */ /* 0x040fe400078208ff */
[C---:B------:R-:W-:Y:S02]  /*ff90*/  IADD3 R2, R22.reuse, 0x4, RZ ;  /* 0x0000000416027810 */ /* 0x040fe40007ffe0ff */
[----:B------:R-:W-:Y:S02]  /*ffa0*/  IADD3 R15, R22, 0x1, RZ ;  /* 0x00000001160f7810 */ /* 0x000fe40007ffe0ff */
[C---:B------:R-:W-:Y:S02]  /*ffb0*/  LEA.HI.X.SX32 R17, R3.reuse, R0, 0x1, P1 ;  /* 0x0000000003117211 */ /* 0x040fe400008f0eff */
[----:B------:R-:W-:Y:S02]  /*ffc0*/  IADD3 R9, R3, c[0x0][0x198], RZ ;  /* 0x0000660003097a10 */ /* 0x000fe40007ffe0ff */
[----:B------:R-:W-:-:S02]  /*ffd0*/  ISETP.LT.AND P1, PT, R2, c[0x0][0x17c], !P0 ;  /* 0x00005f0002007a0c */ /* 0x000fc40004721270 */
[----:B------:R-:W-:Y:S02]  /*ffe0*/  ISETP.LT.AND P4, PT, R15, c[0x0][0x17c], !P0 ;  /* 0x00005f000f007a0c */ /* 0x000fe40004781270 */
[----:B------:R-:W-:Y:S02]  /*fff0*/  IADD3 R2, R22, 0x5, RZ ;  /* 0x0000000516027810 */ /* 0x000fe40007ffe0ff */
[----:B------:R-:W-:Y:S01]  /*10000*/  LOP3.LUT R3, R14, 0x18, RZ, 0x3c, !PT ;  /* 0x000000180e037812 */ /* 0x000fe200078e3cff */
[----:B----4-:R1:W-:Y:S01]  /*10010*/  @P5 STG.E.U16 [R16.64], R10 ;  /* 0x0000000a10005986 */ /* 0x0103e2000c101506 */
[C---:B------:R-:W-:Y:S02]  /*10020*/  LEA R12, P6, R9.reuse, R8, 0x1 ;  /* 0x00000008090c7211 */ /* 0x040fe400078c08ff */
[----:B------:R-:W-:Y:S02]  /*10030*/  IADD3 R15, R9, c[0x0][0x198], RZ ;  /* 0x00006600090f7a10 */ /* 0x000fe40007ffe0ff */
[----:B------:R-:W-:-:S02]  /*10040*/  ISETP.LT.AND P5, PT, R2, c[0x0][0x17c], !P0 ;  /* 0x00005f0002007a0c */ /* 0x000fc400047a1270 */
[----:B------:R-:W2:Y:S01]  /*10050*/  LDS.64 R2, [R3] ;  /* 0x0000000003027984 */ /* 0x000ea20000000a00 */
[----:B------:R-:W-:Y:S02]  /*10060*/  LEA.HI.X.SX32 R13, R9, R0, 0x1, P6 ;  /* 0x00000000090d7211 */ /* 0x000fe400030f0eff */
[C---:B------:R-:W-:Y:S02]  /*10070*/  LEA R18, P6, R15.reuse, R8, 0x1 ;  /* 0x000000080f127211 */ /* 0x040fe400078c08ff */
[----:B-1----:R-:W-:Y:S02]  /*10080*/  PRMT R17, R10, 0x7632, R17 ;  /* 0x000076320a117816 */ /* 0x002fe40000000011 */
[----:B------:R-:W-:Y:S02]  /*10090*/  IADD3 R9, R22, 0x6, RZ ;  /* 0x0000000616097810 */ /* 0x000fe40007ffe0ff */
[C---:B------:R-:W-:Y:S01]  /*100a0*/  IADD3 R21, R15.reuse, c[0x0][0x198], RZ ;  /* 0x000066000f157a10 */ /* 0x040fe20007ffe0ff */
[----:B------:R1:W-:Y:S01]  /*100b0*/  @P4 STG.E.U16 [R12.64], R17 ;  /* 0x000000110c004986 */ /* 0x0003e2000c101506 */
[----:B------:R-:W-:-:S02]  /*100c0*/  LEA.HI.X.SX32 R19, R15, R0, 0x1, P6 ;  /* 0x000000000f137211 */ /* 0x000fc400030f0eff */
[----:B------:R-:W-:Y:S02]  /*100d0*/  ISETP.LT.AND P4, PT, R9, c[0x0][0x17c], !P0 ;  /* 0x00005f0009007a0c */ /* 0x000fe40004781270 */
[C---:B------:R-:W-:Y:S02]  /*100e0*/  LEA R16, P6, R21.reuse, R8, 0x1 ;  /* 0x0000000815107211 */ /* 0x040fe400078c08ff */
[----:B------:R-:W-:Y:S02]  /*100f0*/  IADD3 R9, R22, 0x7, RZ ;  /* 0x0000000716097810 */ /* 0x000fe40007ffe0ff */
[C---:B------:R-:W-:Y:S01]  /*10100*/  IADD3 R15, R21.reuse, c[0x0][0x198], RZ ;  /* 0x00006600150f7a10 */ /* 0x040fe20007ffe0ff */
[----:B-----5:R3:W-:Y:S01]  /*10110*/  @P3 STG.E.U16 [R18.64], R4 ;  /* 0x0000000412003986 */ /* 0x0207e2000c101506 */
[----:B------:R-:W-:Y:S02]  /*10120*/  PRMT R10, R4, 0x7632, R10 ;  /* 0x00007632040a7816 */ /* 0x000fe4000000000a */
[----:B-1----:R-:W-:-:S02]  /*10130*/  LEA.HI.X.SX32 R17, R21, R0, 0x1, P6 ;  /* 0x0000000015117211 */ /* 0x002fc400030f0eff */
[----:B------:R-:W-:Y:S02]  /*10140*/  ISETP.LT.AND P3, PT, R9, c[0x0][0x17c], !P0 ;  /* 0x00005f0009007a0c */ /* 0x000fe40004761270 */
[C---:B------:R-:W-:Y:S02]  /*10150*/  LEA R14, P6, R15.reuse, R8, 0x1 ;  /* 0x000000080f0e7211 */ /* 0x040fe400078c08ff */
[----:B------:R-:W-:Y:S02]  /*10160*/  IADD3 R9, R22, 0x8, RZ ;  /* 0x0000000816097810 */ /* 0x000fe40007ffe0ff */
[C---:B------:R-:W-:Y:S01]  /*10170*/  IADD3 R13, R15.reuse, c[0x0][0x198], RZ ;  /* 0x000066000f0d7a10 */ /* 0x040fe20007ffe0ff */
[----:B------:R1:W-:Y:S01]  /*10180*/  @P2 STG.E.U16 [R16.64], R10 ;  /* 0x0000000a10002986 */ /* 0x0003e2000c101506 */
[----:B------:R-:W-:Y:S02]  /*10190*/  LEA.HI.X.SX32 R15, R15, R0, 0x1, P6 ;  /* 0x000000000f0f7211 */ /* 0x000fe400030f0eff */
[----:B------:R-:W-:-:S02]  /*101a0*/  ISETP.LT.AND P2, PT, R9, c[0x0][0x17c], !P0 ;  /* 0x00005f0009007a0c */ /* 0x000fc40004741270 */
[C---:B------:R-:W-:Y:S02]  /*101b0*/  LEA R12, P6, R13.reuse, R8, 0x1 ;  /* 0x000000080d0c7211 */ /* 0x040fe400078c08ff */
[C---:B------:R-:W-:Y:S02]  /*101c0*/  IADD3 R9, R13.reuse, c[0x0][0x198], RZ ;  /* 0x000066000d097a10 */ /* 0x040fe40007ffe0ff */
[----:B------:R-:W-:Y:S02]  /*101d0*/  LEA.HI.X.SX32 R13, R13, R0, 0x1, P6 ;  /* 0x000000000d0d7211 */ /* 0x000fe400030f0eff */
[C---:B---3--:R-:W-:Y:S02]  /*101e0*/  LEA R18, P6, R9.reuse, R8, 0x1 ;  /* 0x0000000809127211 */ /* 0x048fe400078c08ff */
[C---:B-1----:R-:W-:Y:S02]  /*101f0*/  IADD3 R17, R9.reuse, c[0x0][0x198], RZ ;  /* 0x0000660009117a10 */ /* 0x042fe40007ffe0ff */
[----:B------:R-:W-:-:S02]  /*10200*/  LEA.HI.X.SX32 R19, R9, R0, 0x1, P6 ;  /* 0x0000000009137211 */ /* 0x000fc400030f0eff */
[----:B0-----:R-:W-:Y:S02]  /*10210*/  PRMT R10, R6, 0x7632, R10 ;  /* 0x00007632060a7816 */ /* 0x001fe4000000000a */
[C---:B------:R-:W-:Y:S02]  /*10220*/  LEA R16, P6, R17.reuse, R8, 0x1 ;  /* 0x0000000811107211 */ /* 0x040fe400078c08ff */
[C---:B------:R-:W-:Y:S01]  /*10230*/  IADD3 R9, R17.reuse, c[0x0][0x198], RZ ;  /* 0x0000660011097a10 */ /* 0x040fe20007ffe0ff */
[----:B------:R0:W-:Y:S01]  /*10240*/  @P1 STG.E.U16 [R14.64], R6 ;  /* 0x000000060e001986 */ /* 0x0001e2000c101506 */
[----:B------:R-:W-:Y:S02]  /*10250*/  LEA.HI.X.SX32 R17, R17, R0, 0x1, P6 ;  /* 0x0000000011117211 */ /* 0x000fe400030f0eff */
[----:B------:R-:W-:Y:S01]  /*10260*/  IADD3 R4, R22, 0x9, RZ ;  /* 0x0000000916047810 */ /* 0x000fe20007ffe0ff */
[----:B------:R1:W-:Y:S03]  /*10270*/  @P5 STG.E.U16 [R12.64], R10 ;  /* 0x0000000a0c005986 */ /* 0x0003e6000c101506 */
[----:B------:R-:W-:-:S02]  /*10280*/  ISETP.LT.AND P1, PT, R4, c[0x0][0x17c], !P0 ;  /* 0x00005f0004007a0c */ /* 0x000fc40004721270 */
[C---:B0-----:R-:W-:Y:S02]  /*10290*/  LEA R14, P6, R9.reuse, R8, 0x1 ;  /* 0x00000008090e7211 */ /* 0x041fe400078c08ff */
[C---:B-1----:R-:W-:Y:S02]  /*102a0*/  IADD3 R13, R9.reuse, c[0x0][0x198], RZ ;  /* 0x00006600090d7a10 */ /* 0x042fe40007ffe0ff */
[----:B------:R-:W-:Y:S02]  /*102b0*/  LEA.HI.X.SX32 R15, R9, R0, 0x1, P6 ;  /* 0x00000000090f7211 */ /* 0x000fe400030f0eff */
[C---:B------:R-:W-:Y:S01]  /*102c0*/  IADD3 R9, R13.reuse, c[0x0][0x198], RZ ;  /* 0x000066000d097a10 */ /* 0x040fe20007ffe0ff */
[----:B--2---:R0:W-:Y:S01]  /*102d0*/  @P4 STG.E.U16 [R18.64], R2 ;  /* 0x0000000212004986 */ /* 0x0041e2000c101506 */
[----:B------:R-:W-:Y:S02]  /*102e0*/  PRMT R6, R2, 0x7632, R6 ;  /* 0x0000763202067816 */ /* 0x000fe40000000006 */
[----:B------:R-:W-:-:S02]  /*102f0*/  LEA R20, P6, R13, R8, 0x1 ;  /* 0x000000080d147211 */ /* 0x000fc400078c08ff */
[----:B------:R-:W-:Y:S01]  /*10300*/  IADD3 R4, R22, 0xa, RZ ;  /* 0x0000000a16047810 */ /* 0x000fe20007ffe0ff */
[----:B------:R1:W-:Y:S01]  /*10310*/  @P3 STG.E.U16 [R16.64], R6 ;  /* 0x0000000610003986 */ /* 0x0003e2000c101506 */
[----:B------:R-:W-:Y:S02]  /*10320*/  LEA.HI.X.SX32 R21, R13, R0, 0x1, P6 ;  /* 0x000000000d157211 */ /* 0x000fe400030f0eff */
[C---:B------:R-:W-:Y:S02]  /*10330*/  LEA R12, P6, R9.reuse, R8, 0x1 ;  /* 0x00000008090c7211 */ /* 0x040fe400078c08ff */
[----:B0-----:R-:W-:Y:S02]  /*10340*/  IADD3 R19, R9, c[0x0][0x198], RZ ;  /* 0x0000660009137a10 */ /* 0x001fe40007ffe0ff */
[----:B------:R-:W-:Y:S02]  /*10350*/  ISETP.LT.AND P5, PT, R4, c[0x0][0x17c], !P0 ;  /* 0x00005f0004007a0c */ /* 0x000fe400047a1270 */
[----:B------:R-:W-:-:S02]  /*10360*/  IADD3 R23, R19, c[0x0][0x198], RZ ;  /* 0x0000660013177a10 */ /* 0x000fc40007ffe0ff */
[----:B-1----:R-:W-:Y:S01]  /*10370*/  PRMT R17, R11, 0x7632, R17 ;  /* 0x000076320b117816 */ /* 0x002fe20000000011 */
[----:B------:R-:W-:Y:S01]  /*10380*/  @P2 STG.E.U16 [R14.64], R11 ;  /* 0x0000000b0e002986 */ /* 0x000fe2000c101506 */
[----:B------:R-:W-:Y:S02]  /*10390*/  IADD3 R4, R22, 0xb, RZ ;  /* 0x0000000b16047810 */ /* 0x000fe40007ffe0ff */
[----:B------:R-:W-:Y:S01]  /*103a0*/  LEA.HI.X.SX32 R13, R9, R0, 0x1, P6 ;  /* 0x00000000090d7211 */ /* 0x000fe200030f0eff */
[----:B------:R0:W-:Y:S01]  /*103b0*/  @P1 STG.E.U16 [R20.64], R17 ;  /* 0x0000001114001986 */ /* 0x0001e2000c101506 */
[----:B------:R-:W-:Y:S02]  /*103c0*/  IADD3 R9, R23, c[0x0][0x198], RZ ;  /* 0x0000660017097a10 */ /* 0x000fe40007ffe0ff */
[----:B------:R-:W-:Y:S02]  /*103d0*/  LEA R16, P1, R19, R8, 0x1 ;  /* 0x0000000813107211 */ /* 0x000fe400078208ff */
[----:B------:R-:W-:-:S02]  /*103e0*/  ISETP.LT.AND P4, PT, R4, c[0x0][0x17c], !P0 ;  /* 0x00005f0004007a0c */ /* 0x000fc40004781270 */
[----:B------:R-:W-:Y:S02]  /*103f0*/  LEA R18, P6, R23, R8, 0x1 ;  /* 0x0000000817127211 */ /* 0x000fe400078c08ff */
[C---:B------:R-:W-:Y:S02]  /*10400*/  IADD3 R4, R22.reuse, 0xc, RZ ;  /* 0x0000000c16047810 */ /* 0x040fe40007ffe0ff */
[----:B------:R-:W-:Y:S02]  /*10410*/  IADD3 R25, R9, c[0x0][0x198], RZ ;  /* 0x0000660009197a10 */ /* 0x000fe40007ffe0ff */
[----:B------:R-:W-:Y:S02]  /*10420*/  IADD3 R2, R22, 0xd, RZ ;  /* 0x0000000d16027810 */ /* 0x000fe40007ffe0ff */
[-C--:B0-----:R-:W-:Y:S02]  /*10430*/  LEA.HI.X.SX32 R17, R19, R0.reuse, 0x1, P1 ;  /* 0x0000000013117211 */ /* 0x081fe400008f0eff */
[----:B------:R-:W-:-:S02]  /*10440*/  LEA.HI.X.SX32 R19, R23, R0, 0x1, P6 ;  /* 0x0000000017137211 */ /* 0x000fc400030f0eff */
[----:B------:R-:W-:Y:S02]  /*10450*/  ISETP.LT.AND P3, PT, R4, c[0x0][0x17c], !P0 ;  /* 0x00005f0004007a0c */ /* 0x000fe40004761270 */
[-C--:B------:R-:W-:Y:S02]  /*10460*/  LEA R10, P6, R9, R8.reuse, 0x1 ;  /* 0x00000008090a7211 */ /* 0x080fe400078c08ff */
[C---:B------:R-:W-:Y:S02]  /*10470*/  LEA R14, P1, R25.reuse, R8, 0x1 ;  /* 0x00000008190e7211 */ /* 0x040fe400078208ff */
[----:B------:R-:W-:Y:S02]  /*10480*/  ISETP.LT.AND P2, PT, R2, c[0x0][0x17c], !P0 ;  /* 0x00005f0002007a0c */ /* 0x000fe40004741270 */
[----:B------:R-:W-:Y:S02]  /*10490*/  IADD3 R4, R22, 0xe, RZ ;  /* 0x0000000e16047810 */ /* 0x000fe40007ffe0ff */
[----:B------:R-:W-:-:S02]  /*104a0*/  IADD3 R23, R25, c[0x0][0x198], RZ ;  /* 0x0000660019177a10 */ /* 0x000fc40007ffe0ff */
[----:B------:R-:W-:Y:S02]  /*104b0*/  IADD3 R2, R22, 0xf, RZ ;  /* 0x0000000f16027810 */ /* 0x000fe40007ffe0ff */
[-C--:B------:R-:W-:Y:S02]  /*104c0*/  LEA.HI.X.SX32 R11, R9, R0.reuse, 0x1, P6 ;  /* 0x00000000090b7211 */ /* 0x080fe400030f0eff */
[----:B------:R-:W-:Y:S02]  /*104d0*/  LEA.HI.X.SX32 R15, R25, R0, 0x1, P1 ;  /* 0x00000000190f7211 */ /* 0x000fe400008f0eff */
[----:B------:R-:W-:Y:S02]  /*104e0*/  LEA R8, P6, R23, R8, 0x1 ;  /* 0x0000000817087211 */ /* 0x000fe400078c08ff */
[----:B------:R-:W-:Y:S02]  /*104f0*/  ISETP.LT.AND P1, PT, R4, c[0x0][0x17c], !P0 ;  /* 0x00005f0004007a0c */ /* 0x000fe40004721270 */
[----:B------:R-:W-:-:S02]  /*10500*/  ISETP.LT.AND P0, PT, R2, c[0x0][0x17c], !P0 ;  /* 0x00005f0002007a0c */ /* 0x000fc40004701270 */
[----:B------:R-:W-:Y:S02]  /*10510*/  LEA.HI.X.SX32 R9, R23, R0, 0x1, P6 ;  /* 0x0000000017097211 */ /* 0x000fe400030f0eff */
[----:B------:R-:W-:Y:S02]  /*10520*/  PRMT R0, R5, 0x7632, R0 ;  /* 0x0000763205007816 */ /* 0x000fe40000000000 */
[----:B------:R-:W-:Y:S01]  /*10530*/  PRMT R2, R7, 0x7632, R2 ;  /* 0x0000763207027816 */ /* 0x000fe20000000002 */
[----:B------:R0:W-:Y:S04]  /*10540*/  @P5 STG.E.U16 [R12.64], R5 ;  /* 0x000000050c005986 */ /* 0x0001e8000c101506 */
[----:B------:R0:W-:Y:S04]  /*10550*/  @P4 STG.E.U16 [R16.64], R0 ;  /* 0x0000000010004986 */ /* 0x0001e8000c101506 */
[----:B------:R0:W-:Y:S04]  /*10560*/  @P3 STG.E.U16 [R18.64], R7 ;  /* 0x0000000712003986 */ /* 0x0001e8000c101506 */
[----:B------:R0:W-:Y:S04]  /*10570*/  @P2 STG.E.U16 [R10.64], R2 ;  /* 0x000000020a002986 */ /* 0x0001e8000c101506 */
[----:B------:R0:W-:Y:S01]  /*10580*/  @P1 STG.E.U16 [R14.64], R3 ;  /* 0x000000030e001986 */ /* 0x0001e2000c101506 */
[----:B------:R-:W-:Y:S05]  /*10590*/  @!P0 EXIT ;  /* 0x000000000000894d */ /* 0x000fea0003800000 */
[----:B------:R-:W-:-:S05]  /*105a0*/  PRMT R4, R3, 0x7632, R4 ;  /* 0x0000763203047816 */ /* 0x000fca0000000004 */
[----:B------:R-:W-:Y:S01]  /*105b0*/  STG.E.U16 [R8.64], R4 ;  /* 0x0000000408007986 */ /* 0x000fe2000c101506 */
[----:B------:R-:W-:Y:S05]  /*105c0*/  EXIT ;  /* 0x000000000000794d */ /* 0x000fea0003800000 */
.L_x_3:
[----:B------:R-:W-:-:S00]  /*105d0*/  BRA `(.L_x_3) ;  /* 0xfffffff000007947 */ /* 0x000fc0000383ffff */
[----:B------:R-:W-:-:S00]  /*105e0*/  NOP ;  /* 0x0000000000007918 */ /* 0x000fc00000000000 */
        /* <DEDUP_REMOVED lines=9> */
.L_x_4:


//--------------------- .nv.shared.matmul_kernel  --------------------------
	.section	.nv.shared.matmul_kernel,"aw",@nobits
	.sectionflags	@""
	.align	16
